//
// Generated by NVIDIA NVVM Compiler
//
// Compiler Build ID: CL-36424714
// Cuda compilation tools, release 13.0, V13.0.88
// Based on NVVM 20.0.0
//

.version 9.0
.target sm_100
.address_size 64

	// .globl	_Z11sliding_gpuPKfPfjiif

.visible .entry _Z11sliding_gpuPKfPfjiif(
	.param .u64 .ptr .align 1 _Z11sliding_gpuPKfPfjiif_param_0,
	.param .u64 .ptr .align 1 _Z11sliding_gpuPKfPfjiif_param_1,
	.param .u32 _Z11sliding_gpuPKfPfjiif_param_2,
	.param .u32 _Z11sliding_gpuPKfPfjiif_param_3,
	.param .u32 _Z11sliding_gpuPKfPfjiif_param_4,
	.param .f32 _Z11sliding_gpuPKfPfjiif_param_5
)
{
	.reg .pred 	%p<13>;
	.reg .b32 	%r<119>;
	.reg .b32 	%f<146>;
	.reg .b64 	%rd<123>;

	ld.param.u64 	%rd3, [_Z11sliding_gpuPKfPfjiif_param_0];
	ld.param.u64 	%rd2, [_Z11sliding_gpuPKfPfjiif_param_1];
	ld.param.u32 	%r39, [_Z11sliding_gpuPKfPfjiif_param_2];
	ld.param.u32 	%r37, [_Z11sliding_gpuPKfPfjiif_param_3];
	ld.param.u32 	%r38, [_Z11sliding_gpuPKfPfjiif_param_4];
	ld.param.f32 	%f14, [_Z11sliding_gpuPKfPfjiif_param_5];
	cvta.to.global.u64 	%rd1, %rd3;
	mov.u32 	%r40, %ctaid.x;
	mov.u32 	%r41, %ntid.x;
	mul.lo.s32 	%r1, %r40, %r41;
	mov.u32 	%r2, %tid.x;
	add.s32 	%r3, %r1, %r2;
	add.s32 	%r4, %r38, %r37;
	setp.lt.u32 	%p1, %r3, %r4;
	sub.s32 	%r42, %r39, %r4;
	setp.ge.u32 	%p2, %r3, %r42;
	or.pred  	%p3, %p1, %p2;
	@%p3 bra 	$L__BB0_16;
	add.s32 	%r114, %r37, 1;
	setp.gt.u32 	%p4, %r114, %r4;
	mov.f32 	%f145, 0f00000000;
	@%p4 bra 	$L__BB0_15;
	add.s32 	%r43, %r114, %r38;
	add.s32 	%r44, %r37, 2;
	max.u32 	%r45, %r43, %r44;
	not.b32 	%r46, %r37;
	add.s32 	%r6, %r45, %r46;
	sub.s32 	%r47, %r45, %r37;
	add.s32 	%r48, %r47, -2;
	and.b32  	%r7, %r6, 15;
	setp.lt.u32 	%p5, %r48, 15;
	mov.f32 	%f145, 0f00000000;
	@%p5 bra 	$L__BB0_6;
	sub.s32 	%r49, %r3, %r37;
	add.s32 	%r112, %r49, -8;
	add.s32 	%r111, %r37, 8;
	and.b32  	%r50, %r6, -16;
	neg.s32 	%r110, %r50;
	add.s32 	%r51, %r2, %r37;
	add.s32 	%r109, %r51, %r1;
	mov.f32 	%f145, 0f00000000;
$L__BB0_4:
	.pragma "nounroll";
	add.s32 	%r52, %r112, 7;
	mul.wide.u32 	%rd4, %r52, 4;
	add.s64 	%rd5, %rd1, %rd4;
	ld.global.f32 	%f19, [%rd5];
	add.f32 	%f20, %f145, %f19;
	add.s32 	%r53, %r109, 1;
	mul.wide.u32 	%rd6, %r53, 4;
	add.s64 	%rd7, %rd1, %rd6;
	ld.global.f32 	%f21, [%rd7];
	add.f32 	%f22, %f20, %f21;
	add.s32 	%r54, %r112, 6;
	mul.wide.u32 	%rd8, %r54, 4;
	add.s64 	%rd9, %rd1, %rd8;
	ld.global.f32 	%f23, [%rd9];
	add.f32 	%f24, %f22, %f23;
	add.s32 	%r55, %r109, 2;
	mul.wide.u32 	%rd10, %r55, 4;
	add.s64 	%rd11, %rd1, %rd10;
	ld.global.f32 	%f25, [%rd11];
	add.f32 	%f26, %f24, %f25;
	add.s32 	%r56, %r112, 5;
	mul.wide.u32 	%rd12, %r56, 4;
	add.s64 	%rd13, %rd1, %rd12;
	ld.global.f32 	%f27, [%rd13];
	add.f32 	%f28, %f26, %f27;
	add.s32 	%r57, %r109, 3;
	mul.wide.u32 	%rd14, %r57, 4;
	add.s64 	%rd15, %rd1, %rd14;
	ld.global.f32 	%f29, [%rd15];
	add.f32 	%f30, %f28, %f29;
	add.s32 	%r58, %r112, 4;
	mul.wide.u32 	%rd16, %r58, 4;
	add.s64 	%rd17, %rd1, %rd16;
	ld.global.f32 	%f31, [%rd17];
	add.f32 	%f32, %f30, %f31;
	add.s32 	%r59, %r109, 4;
	mul.wide.u32 	%rd18, %r59, 4;
	add.s64 	%rd19, %rd1, %rd18;
	ld.global.f32 	%f33, [%rd19];
	add.f32 	%f34, %f32, %f33;
	add.s32 	%r60, %r112, 3;
	mul.wide.u32 	%rd20, %r60, 4;
	add.s64 	%rd21, %rd1, %rd20;
	ld.global.f32 	%f35, [%rd21];
	add.f32 	%f36, %f34, %f35;
	add.s32 	%r61, %r109, 5;
	mul.wide.u32 	%rd22, %r61, 4;
	add.s64 	%rd23, %rd1, %rd22;
	ld.global.f32 	%f37, [%rd23];
	add.f32 	%f38, %f36, %f37;
	add.s32 	%r62, %r112, 2;
	mul.wide.u32 	%rd24, %r62, 4;
	add.s64 	%rd25, %rd1, %rd24;
	ld.global.f32 	%f39, [%rd25];
	add.f32 	%f40, %f38, %f39;
	add.s32 	%r63, %r109, 6;
	mul.wide.u32 	%rd26, %r63, 4;
	add.s64 	%rd27, %rd1, %rd26;
	ld.global.f32 	%f41, [%rd27];
	add.f32 	%f42, %f40, %f41;
	add.s32 	%r64, %r112, 1;
	mul.wide.u32 	%rd28, %r64, 4;
	add.s64 	%rd29, %rd1, %rd28;
	ld.global.f32 	%f43, [%rd29];
	add.f32 	%f44, %f42, %f43;
	add.s32 	%r65, %r109, 7;
	mul.wide.u32 	%rd30, %r65, 4;
	add.s64 	%rd31, %rd1, %rd30;
	ld.global.f32 	%f45, [%rd31];
	add.f32 	%f46, %f44, %f45;
	add.s32 	%r66, %r112, -8;
	mul.wide.u32 	%rd32, %r112, 4;
	add.s64 	%rd33, %rd1, %rd32;
	ld.global.f32 	%f47, [%rd33];
	add.f32 	%f48, %f46, %f47;
	add.s32 	%r67, %r109, 8;
	mul.wide.u32 	%rd34, %r67, 4;
	add.s64 	%rd35, %rd1, %rd34;
	ld.global.f32 	%f49, [%rd35];
	add.f32 	%f50, %f48, %f49;
	add.s32 	%r68, %r112, -1;
	mul.wide.u32 	%rd36, %r68, 4;
	add.s64 	%rd37, %rd1, %rd36;
	ld.global.f32 	%f51, [%rd37];
	add.f32 	%f52, %f50, %f51;
	add.s32 	%r69, %r109, 9;
	mul.wide.u32 	%rd38, %r69, 4;
	add.s64 	%rd39, %rd1, %rd38;
	ld.global.f32 	%f53, [%rd39];
	add.f32 	%f54, %f52, %f53;
	add.s32 	%r70, %r112, -2;
	mul.wide.u32 	%rd40, %r70, 4;
	add.s64 	%rd41, %rd1, %rd40;
	ld.global.f32 	%f55, [%rd41];
	add.f32 	%f56, %f54, %f55;
	add.s32 	%r71, %r109, 10;
	mul.wide.u32 	%rd42, %r71, 4;
	add.s64 	%rd43, %rd1, %rd42;
	ld.global.f32 	%f57, [%rd43];
	add.f32 	%f58, %f56, %f57;
	add.s32 	%r72, %r112, -3;
	mul.wide.u32 	%rd44, %r72, 4;
	add.s64 	%rd45, %rd1, %rd44;
	ld.global.f32 	%f59, [%rd45];
	add.f32 	%f60, %f58, %f59;
	add.s32 	%r73, %r109, 11;
	mul.wide.u32 	%rd46, %r73, 4;
	add.s64 	%rd47, %rd1, %rd46;
	ld.global.f32 	%f61, [%rd47];
	add.f32 	%f62, %f60, %f61;
	add.s32 	%r74, %r112, -4;
	mul.wide.u32 	%rd48, %r74, 4;
	add.s64 	%rd49, %rd1, %rd48;
	ld.global.f32 	%f63, [%rd49];
	add.f32 	%f64, %f62, %f63;
	add.s32 	%r75, %r109, 12;
	mul.wide.u32 	%rd50, %r75, 4;
	add.s64 	%rd51, %rd1, %rd50;
	ld.global.f32 	%f65, [%rd51];
	add.f32 	%f66, %f64, %f65;
	add.s32 	%r76, %r112, -5;
	mul.wide.u32 	%rd52, %r76, 4;
	add.s64 	%rd53, %rd1, %rd52;
	ld.global.f32 	%f67, [%rd53];
	add.f32 	%f68, %f66, %f67;
	add.s32 	%r77, %r109, 13;
	mul.wide.u32 	%rd54, %r77, 4;
	add.s64 	%rd55, %rd1, %rd54;
	ld.global.f32 	%f69, [%rd55];
	add.f32 	%f70, %f68, %f69;
	add.s32 	%r78, %r112, -6;
	mul.wide.u32 	%rd56, %r78, 4;
	add.s64 	%rd57, %rd1, %rd56;
	ld.global.f32 	%f71, [%rd57];
	add.f32 	%f72, %f70, %f71;
	add.s32 	%r79, %r109, 14;
	mul.wide.u32 	%rd58, %r79, 4;
	add.s64 	%rd59, %rd1, %rd58;
	ld.global.f32 	%f73, [%rd59];
	add.f32 	%f74, %f72, %f73;
	add.s32 	%r80, %r112, -7;
	mul.wide.u32 	%rd60, %r80, 4;
	add.s64 	%rd61, %rd1, %rd60;
	ld.global.f32 	%f75, [%rd61];
	add.f32 	%f76, %f74, %f75;
	add.s32 	%r81, %r109, 15;
	mul.wide.u32 	%rd62, %r81, 4;
	add.s64 	%rd63, %rd1, %rd62;
	ld.global.f32 	%f77, [%rd63];
	add.f32 	%f78, %f76, %f77;
	mul.wide.u32 	%rd64, %r66, 4;
	add.s64 	%rd65, %rd1, %rd64;
	ld.global.f32 	%f79, [%rd65];
	add.f32 	%f80, %f78, %f79;
	add.s32 	%r109, %r109, 16;
	mul.wide.u32 	%rd66, %r109, 4;
	add.s64 	%rd67, %rd1, %rd66;
	ld.global.f32 	%f81, [%rd67];
	add.f32 	%f145, %f80, %f81;
	add.s32 	%r112, %r112, -16;
	add.s32 	%r111, %r111, 16;
	add.s32 	%r110, %r110, 16;
	setp.ne.s32 	%p6, %r110, 0;
	@%p6 bra 	$L__BB0_4;
	add.s32 	%r114, %r111, -7;
$L__BB0_6:
	setp.eq.s32 	%p7, %r7, 0;
	@%p7 bra 	$L__BB0_15;
	and.b32  	%r22, %r6, 7;
	setp.lt.u32 	%p8, %r7, 8;
	@%p8 bra 	$L__BB0_9;
	sub.s32 	%r82, %r3, %r114;
	mul.wide.u32 	%rd68, %r82, 4;
	add.s64 	%rd69, %rd1, %rd68;
	ld.global.f32 	%f83, [%rd69];
	add.f32 	%f84, %f145, %f83;
	add.s32 	%r83, %r114, %r3;
	mul.wide.u32 	%rd70, %r83, 4;
	add.s64 	%rd71, %rd1, %rd70;
	ld.global.f32 	%f85, [%rd71];
	add.f32 	%f86, %f84, %f85;
	not.b32 	%r84, %r114;
	add.s32 	%r85, %r3, %r84;
	mul.wide.u32 	%rd72, %r85, 4;
	add.s64 	%rd73, %rd1, %rd72;
	ld.global.f32 	%f87, [%rd73];
	add.f32 	%f88, %f86, %f87;
	add.s32 	%r86, %r83, 1;
	mul.wide.u32 	%rd74, %r86, 4;
	add.s64 	%rd75, %rd1, %rd74;
	ld.global.f32 	%f89, [%rd75];
	add.f32 	%f90, %f88, %f89;
	add.s32 	%r87, %r82, -2;
	mul.wide.u32 	%rd76, %r87, 4;
	add.s64 	%rd77, %rd1, %rd76;
	ld.global.f32 	%f91, [%rd77];
	add.f32 	%f92, %f90, %f91;
	add.s32 	%r88, %r83, 2;
	mul.wide.u32 	%rd78, %r88, 4;
	add.s64 	%rd79, %rd1, %rd78;
	ld.global.f32 	%f93, [%rd79];
	add.f32 	%f94, %f92, %f93;
	add.s32 	%r89, %r82, -3;
	mul.wide.u32 	%rd80, %r89, 4;
	add.s64 	%rd81, %rd1, %rd80;
	ld.global.f32 	%f95, [%rd81];
	add.f32 	%f96, %f94, %f95;
	add.s32 	%r90, %r83, 3;
	mul.wide.u32 	%rd82, %r90, 4;
	add.s64 	%rd83, %rd1, %rd82;
	ld.global.f32 	%f97, [%rd83];
	add.f32 	%f98, %f96, %f97;
	add.s32 	%r91, %r82, -4;
	mul.wide.u32 	%rd84, %r91, 4;
	add.s64 	%rd85, %rd1, %rd84;
	ld.global.f32 	%f99, [%rd85];
	add.f32 	%f100, %f98, %f99;
	add.s32 	%r92, %r83, 4;
	mul.wide.u32 	%rd86, %r92, 4;
	add.s64 	%rd87, %rd1, %rd86;
	ld.global.f32 	%f101, [%rd87];
	add.f32 	%f102, %f100, %f101;
	add.s32 	%r93, %r82, -5;
	mul.wide.u32 	%rd88, %r93, 4;
	add.s64 	%rd89, %rd1, %rd88;
	ld.global.f32 	%f103, [%rd89];
	add.f32 	%f104, %f102, %f103;
	add.s32 	%r94, %r83, 5;
	mul.wide.u32 	%rd90, %r94, 4;
	add.s64 	%rd91, %rd1, %rd90;
	ld.global.f32 	%f105, [%rd91];
	add.f32 	%f106, %f104, %f105;
	add.s32 	%r95, %r82, -6;
	mul.wide.u32 	%rd92, %r95, 4;
	add.s64 	%rd93, %rd1, %rd92;
	ld.global.f32 	%f107, [%rd93];
	add.f32 	%f108, %f106, %f107;
	add.s32 	%r96, %r83, 6;
	mul.wide.u32 	%rd94, %r96, 4;
	add.s64 	%rd95, %rd1, %rd94;
	ld.global.f32 	%f109, [%rd95];
	add.f32 	%f110, %f108, %f109;
	add.s32 	%r97, %r82, -7;
	mul.wide.u32 	%rd96, %r97, 4;
	add.s64 	%rd97, %rd1, %rd96;
	ld.global.f32 	%f111, [%rd97];
	add.f32 	%f112, %f110, %f111;
	add.s32 	%r98, %r83, 7;
	mul.wide.u32 	%rd98, %r98, 4;
	add.s64 	%rd99, %rd1, %rd98;
	ld.global.f32 	%f113, [%rd99];
	add.f32 	%f145, %f112, %f113;
	add.s32 	%r114, %r114, 8;
$L__BB0_9:
	setp.eq.s32 	%p9, %r22, 0;
	@%p9 bra 	$L__BB0_15;
	and.b32  	%r25, %r6, 3;
	setp.lt.u32 	%p10, %r22, 4;
	@%p10 bra 	$L__BB0_12;
	sub.s32 	%r99, %r3, %r114;
	mul.wide.u32 	%rd100, %r99, 4;
	add.s64 	%rd101, %rd1, %rd100;
	ld.global.f32 	%f115, [%rd101];
	add.f32 	%f116, %f145, %f115;
	add.s32 	%r100, %r114, %r3;
	mul.wide.u32 	%rd102, %r100, 4;
	add.s64 	%rd103, %rd1, %rd102;
	ld.global.f32 	%f117, [%rd103];
	add.f32 	%f118, %f116, %f117;
	not.b32 	%r101, %r114;
	add.s32 	%r102, %r3, %r101;
	mul.wide.u32 	%rd104, %r102, 4;
	add.s64 	%rd105, %rd1, %rd104;
	ld.global.f32 	%f119, [%rd105];
	add.f32 	%f120, %f118, %f119;
	add.s32 	%r103, %r100, 1;
	mul.wide.u32 	%rd106, %r103, 4;
	add.s64 	%rd107, %rd1, %rd106;
	ld.global.f32 	%f121, [%rd107];
	add.f32 	%f122, %f120, %f121;
	add.s32 	%r104, %r99, -2;
	mul.wide.u32 	%rd108, %r104, 4;
	add.s64 	%rd109, %rd1, %rd108;
	ld.global.f32 	%f123, [%rd109];
	add.f32 	%f124, %f122, %f123;
	add.s32 	%r105, %r100, 2;
	mul.wide.u32 	%rd110, %r105, 4;
	add.s64 	%rd111, %rd1, %rd110;
	ld.global.f32 	%f125, [%rd111];
	add.f32 	%f126, %f124, %f125;
	add.s32 	%r106, %r99, -3;
	mul.wide.u32 	%rd112, %r106, 4;
	add.s64 	%rd113, %rd1, %rd112;
	ld.global.f32 	%f127, [%rd113];
	add.f32 	%f128, %f126, %f127;
	add.s32 	%r107, %r100, 3;
	mul.wide.u32 	%rd114, %r107, 4;
	add.s64 	%rd115, %rd1, %rd114;
	ld.global.f32 	%f129, [%rd115];
	add.f32 	%f145, %f128, %f129;
	add.s32 	%r114, %r114, 4;
$L__BB0_12:
	setp.eq.s32 	%p11, %r25, 0;
	@%p11 bra 	$L__BB0_15;
	add.s32 	%r108, %r2, %r114;
	add.s32 	%r118, %r108, %r1;
	sub.s32 	%r117, %r3, %r114;
	neg.s32 	%r116, %r25;
$L__BB0_14:
	.pragma "nounroll";
	mul.wide.u32 	%rd116, %r117, 4;
	add.s64 	%rd117, %rd1, %rd116;
	ld.global.f32 	%f130, [%rd117];
	add.f32 	%f131, %f145, %f130;
	mul.wide.u32 	%rd118, %r118, 4;
	add.s64 	%rd119, %rd1, %rd118;
	ld.global.f32 	%f132, [%rd119];
	add.f32 	%f145, %f131, %f132;
	add.s32 	%r118, %r118, 1;
	add.s32 	%r117, %r117, -1;
	add.s32 	%r116, %r116, 1;
	setp.ne.s32 	%p12, %r116, 0;
	@%p12 bra 	$L__BB0_14;
$L__BB0_15:
	cvt.rn.f32.s32 	%f133, %r38;
	add.f32 	%f134, %f133, %f133;
	div.rn.f32 	%f135, %f145, %f134;
	sub.f32 	%f136, %f135, %f14;
	cvta.to.global.u64 	%rd120, %rd2;
	mul.wide.u32 	%rd121, %r3, 4;
	add.s64 	%rd122, %rd120, %rd121;
	st.global.f32 	[%rd122], %f136;
$L__BB0_16:
	ret;

}


// ===== COMPILED SASS (sm_100) =====

	.target	sm_100

	.elftype	@"ET_EXEC"


//--------------------- .note.nv.tkinfo           --------------------------
	.section	.note.nv.tkinfo,"",@"SHT_NOTE"
	.sectionflags	@"SHF_NOTE_NV_TKINFO"
	.tkinfo
        /*0018*/ 	.word	0x00000002
        /*0030*/ 	.string	""
        /*0030*/ 	.string	"ptxas"
        /*0030*/ 	.string	"Cuda compilation tools, release 13.0, V13.0.88"
        /*0030*/ 	.string	"Build cuda_13.0.r13.0/compiler.36424714_0"
        /*0030*/ 	.string	"-arch sm_100 -m 64 "



//--------------------- .note.nv.cuinfo           --------------------------
	.section	.note.nv.cuinfo,"",@"SHT_NOTE"
	.sectionflags	@"SHF_NOTE_NV_CUINFO"
        /*0018*/ 	.short	0x0002
        /*001a*/ 	.short	0x0064
        /*001c*/ 	.short	0x0082
	.zero		2


//--------------------- .nv.info                  --------------------------
	.section	.nv.info,"",@"SHT_CUDA_INFO"
	.align	4


	//----- nvinfo : EIATTR_REGCOUNT
	.align		4
        /*0000*/ 	.byte	0x04, 0x2f
        /*0002*/ 	.short	(.L_1 - .L_0)
	.align		4
.L_0:
        /*0004*/ 	.word	index@(_Z11sliding_gpuPKfPfjiif)
        /*0008*/ 	.word	0x00000020


	//----- nvinfo : EIATTR_FRAME_SIZE
	.align		4
.L_1:
        /*000c*/ 	.byte	0x04, 0x11
        /*000e*/ 	.short	(.L_3 - .L_2)
	.align		4
.L_2:
        /*0010*/ 	.word	index@($__internal_0_$__cuda_sm3x_div_rn_noftz_f32_slowpath)
        /*0014*/ 	.word	0x00000000


	//----- nvinfo : EIATTR_FRAME_SIZE
	.align		4
.L_3:
        /*0018*/ 	.byte	0x04, 0x11
        /*001a*/ 	.short	(.L_5 - .L_4)
	.align		4
.L_4:
        /*001c*/ 	.word	index@(_Z11sliding_gpuPKfPfjiif)
        /*0020*/ 	.word	0x00000000


	//----- nvinfo : EIATTR_MIN_STACK_SIZE
	.align		4
.L_5:
        /*0024*/ 	.byte	0x04, 0x12
        /*0026*/ 	.short	(.L_7 - .L_6)
	.align		4
.L_6:
        /*0028*/ 	.word	index@(_Z11sliding_gpuPKfPfjiif)
        /*002c*/ 	.word	0x00000000
.L_7:


//--------------------- .nv.compat                --------------------------
	.section	.nv.compat,"",@"SHT_CUDA_COMPAT_INFO"
	.align	4
        /*0000*/ 	.byte	0x02, 0x09, 0x00, 0x00, 0x02, 0x02, 0x01, 0x00, 0x02, 0x05, 0x05, 0x00, 0x03, 0x07, 0x01, 0x01
        /*0010*/ 	.byte	0x02, 0x03, 0x00, 0x00, 0x02, 0x06, 0x01, 0x00, 0x04, 0x0b, 0x08, 0x00, 0x01, 0x00, 0x00, 0x00
        /*0020*/ 	.byte	0x00, 0x00, 0x00, 0x00


//--------------------- .nv.info._Z11sliding_gpuPKfPfjiif --------------------------
	.section	.nv.info._Z11sliding_gpuPKfPfjiif,"",@"SHT_CUDA_INFO"
	.sectionflags	@""
	.align	4


	//----- nvinfo : EIATTR_CUDA_API_VERSION
	.align		4
        /*0000*/ 	.byte	0x04, 0x37
        /*0002*/ 	.short	(.L_9 - .L_8)
.L_8:
        /*0004*/ 	.word	0x00000082


	//----- nvinfo : EIATTR_KPARAM_INFO
	.align		4
.L_9:
        /*0008*/ 	.byte	0x04, 0x17
        /*000a*/ 	.short	(.L_11 - .L_10)
.L_10:
        /*000c*/ 	.word	0x00000000
        /*0010*/ 	.short	0x0005
        /*0012*/ 	.short	0x001c
        /*0014*/ 	.byte	0x00, 0xf0, 0x11, 0x00


	//----- nvinfo : EIATTR_KPARAM_INFO
	.align		4
.L_11:
        /*0018*/ 	.byte	0x04, 0x17
        /*001a*/ 	.short	(.L_13 - .L_12)
.L_12:
        /*001c*/ 	.word	0x00000000
        /*0020*/ 	.short	0x0004
        /*0022*/ 	.short	0x0018
        /*0024*/ 	.byte	0x00, 0xf0, 0x11, 0x00


	//----- nvinfo : EIATTR_KPARAM_INFO
	.align		4
.L_13:
        /*0028*/ 	.byte	0x04, 0x17
        /*002a*/ 	.short	(.L_15 - .L_14)
.L_14:
        /*002c*/ 	.word	0x00000000
        /*0030*/ 	.short	0x0003
        /*0032*/ 	.short	0x0014
        /*0034*/ 	.byte	0x00, 0xf0, 0x11, 0x00


	//----- nvinfo : EIATTR_KPARAM_INFO
	.align		4
.L_15:
        /*0038*/ 	.byte	0x04, 0x17
        /*003a*/ 	.short	(.L_17 - .L_16)
.L_16:
        /*003c*/ 	.word	0x00000000
        /*0040*/ 	.short	0x0002
        /*0042*/ 	.short	0x0010
        /*0044*/ 	.byte	0x00, 0xf0, 0x11, 0x00


	//----- nvinfo : EIATTR_KPARAM_INFO
	.align		4
.L_17:
        /*0048*/ 	.byte	0x04, 0x17
        /*004a*/ 	.short	(.L_19 - .L_18)
.L_18:
        /*004c*/ 	.word	0x00000000
        /*0050*/ 	.short	0x0001
        /*0052*/ 	.short	0x0008
        /*0054*/ 	.byte	0x00, 0xf5, 0x21, 0x00


	//----- nvinfo : EIATTR_KPARAM_INFO
	.align		4
.L_19:
        /*0058*/ 	.byte	0x04, 0x17
        /*005a*/ 	.short	(.L_21 - .L_20)
.L_20:
        /*005c*/ 	.word	0x00000000
        /*0060*/ 	.short	0x0000
        /*0062*/ 	.short	0x0000
        /*0064*/ 	.byte	0x00, 0xf5, 0x21, 0x00


	//----- nvinfo : EIATTR_SPARSE_MMA_MASK
	.align		4
.L_21:
        /*0068*/ 	.byte	0x03, 0x50
        /*006a*/ 	.short	0x0000


	//----- nvinfo : EIATTR_MAXREG_COUNT
	.align		4
        /*006c*/ 	.byte	0x03, 0x1b
        /*006e*/ 	.short	0x00ff


	//----- nvinfo : EIATTR_MERCURY_ISA_VERSION
	.align		4
        /*0070*/ 	.byte	0x03, 0x5f
        /*0072*/ 	.short	0x0101


	//----- nvinfo : EIATTR_VRC_CTA_INIT_COUNT
	.align		4
        /*0074*/ 	.byte	0x02, 0x4a
	.zero		1
	.zero		1


	//----- nvinfo : EIATTR_EXIT_INSTR_OFFSETS
	.align		4
        /*0078*/ 	.byte	0x04, 0x1c
        /*007a*/ 	.short	(.L_23 - .L_22)


	//   ....[0]....
.L_22:
        /*007c*/ 	.word	0x000000c0


	//   ....[1]....
        /*0080*/ 	.word	0x000013c0


	//----- nvinfo : EIATTR_CRS_STACK_SIZE
	.align		4
.L_23:
        /*0084*/ 	.byte	0x04, 0x1e
        /*0086*/ 	.short	(.L_25 - .L_24)
.L_24:
        /*0088*/ 	.word	0x00000000


	//----- nvinfo : EIATTR_CBANK_PARAM_SIZE
	.align		4
.L_25:
        /*008c*/ 	.byte	0x03, 0x19
        /*008e*/ 	.short	0x0020


	//----- nvinfo : EIATTR_PARAM_CBANK
	.align		4
        /*0090*/ 	.byte	0x04, 0x0a
        /*0092*/ 	.short	(.L_27 - .L_26)
	.align		4
.L_26:
        /*0094*/ 	.word	index@(.nv.constant0._Z11sliding_gpuPKfPfjiif)
        /*0098*/ 	.short	0x0380
        /*009a*/ 	.short	0x0020


	//----- nvinfo : EIATTR_SW_WAR
	.align		4
.L_27:
        /*009c*/ 	.byte	0x04, 0x36
        /*009e*/ 	.short	(.L_29 - .L_28)
.L_28:
        /*00a0*/ 	.word	0x00000008
.L_29:


//--------------------- .nv.callgraph             --------------------------
	.section	.nv.callgraph,"",@"SHT_CUDA_CALLGRAPH"
	.align	4
	.sectionentsize	8
	.align		4
        /*0000*/ 	.word	0x00000000
	.align		4
        /*0004*/ 	.word	0xffffffff
	.align		4
        /*0008*/ 	.word	0x00000000
	.align		4
        /*000c*/ 	.word	0xfffffffe
	.align		4
        /*0010*/ 	.word	0x00000000
	.align		4
        /*0014*/ 	.word	0xfffffffd
	.align		4
        /*0018*/ 	.word	0x00000000
	.align		4
        /*001c*/ 	.word	0xfffffffc


//--------------------- .text._Z11sliding_gpuPKfPfjiif --------------------------
	.section	.text._Z11sliding_gpuPKfPfjiif,"ax",@progbits
	.align	128
        .global         _Z11sliding_gpuPKfPfjiif
        .type           _Z11sliding_gpuPKfPfjiif,@function
        .size           _Z11sliding_gpuPKfPfjiif,(.L_x_20 - _Z11sliding_gpuPKfPfjiif)
        .other          _Z11sliding_gpuPKfPfjiif,@"STO_CUDA_ENTRY STV_DEFAULT"
_Z11sliding_gpuPKfPfjiif:
.text._Z11sliding_gpuPKfPfjiif:
[----:B------:R-:W-:Y:S01]  /*0000*/  LDC R1, c[0x0][0x37c] ;  /* 0x0000df00ff017b82 */ /* 0x000fe20000000800 */
[----:B------:R-:W0:Y:S07]  /*0010*/  S2R R0, SR_TID.X ;  /* 0x0000000000007919 */ /* 0x000e2e0000002100 */
[----:B------:R-:W1:Y:S01]  /*0020*/  S2UR UR4, SR_CTAID.X ;  /* 0x00000000000479c3 */ /* 0x000e620000002500 */
[----:B------:R-:W1:Y:S01]  /*0030*/  LDCU UR5, c[0x0][0x360] ;  /* 0x00006c00ff0577ac */ /* 0x000e620008000800 */
[----:B------:R-:W2:Y:S06]  /*0040*/  LDCU UR8, c[0x0][0x398] ;  /* 0x00007300ff0877ac */ /* 0x000eac0008000800 */
[----:B------:R-:W2:Y:S01]  /*0050*/  LDC.64 R8, c[0x0][0x390] ;  /* 0x0000e400ff087b82 */ /* 0x000ea20000000a00 */
[----:B-1----:R-:W-:-:S06]  /*0060*/  UIMAD UR4, UR4, UR5, URZ ;  /* 0x00000005040472a4 */ /* 0x002fcc000f8e02ff */
[----:B0-----:R-:W-:Y:S02]  /*0070*/  IADD3 R2, PT, PT, R0, UR4, RZ ;  /* 0x0000000400027c10 */ /* 0x001fe4000fffe0ff */
[----:B--2---:R-:W-:-:S04]  /*0080*/  IADD3 R3, PT, PT, R9, UR8, RZ ;  /* 0x0000000809037c10 */ /* 0x004fc8000fffe0ff */
[----:B------:R-:W-:-:S04]  /*0090*/  IADD3 R5, PT, PT, -R3, R8, RZ ;  /* 0x0000000803057210 */ /* 0x000fc80007ffe1ff */
[----:B------:R-:W-:-:S04]  /*00a0*/  ISETP.GE.U32.AND P0, PT, R2, R5, PT ;  /* 0x000000050200720c */ /* 0x000fc80003f06070 */
[----:B------:R-:W-:-:S13]  /*00b0*/  ISETP.LT.U32.OR P0, PT, R2, R3, P0 ;  /* 0x000000030200720c */ /* 0x000fda0000701470 */
[----:B------:R-:W-:Y:S05]  /*00c0*/  @P0 EXIT ;  /* 0x000000000000094d */ /* 0x000fea0003800000 */
[----:B------:R-:W-:Y:S01]  /*00d0*/  IADD3 R7, PT, PT, R9, 0x1, RZ ;  /* 0x0000000109077810 */ /* 0x000fe20007ffe0ff */
[----:B------:R-:W0:Y:S01]  /*00e0*/  LDCU.64 UR6, c[0x0][0x358] ;  /* 0x00006b00ff0677ac */ /* 0x000e220008000a00 */
[----:B------:R-:W-:Y:S02]  /*00f0*/  HFMA2 R28, -RZ, RZ, 0, 0 ;  /* 0x00000000ff1c7431 */ /* 0x000fe400000001ff */
[----:B------:R-:W-:-:S13]  /*0100*/  ISETP.GT.U32.AND P0, PT, R7, R3, PT ;  /* 0x000000030700720c */ /* 0x000fda0003f04070 */
[----:B------:R-:W-:Y:S05]  /*0110*/  @P0 BRA `(.L_x_0) ;  /* 0x0000001000580947 */ /* 0x000fea0003800000 */
[----:B------:R-:W-:Y:S01]  /*0120*/  VIADD R4, R9, 0x2 ;  /* 0x0000000209047836 */ /* 0x000fe20000000000 */
[----:B------:R-:W-:Y:S02]  /*0130*/  LOP3.LUT R3, RZ, R9, RZ, 0x33, !PT ;  /* 0x00000009ff037212 */ /* 0x000fe400078e33ff */
[----:B------:R-:W-:Y:S02]  /*0140*/  MOV R28, RZ ;  /* 0x000000ff001c7202 */ /* 0x000fe40000000f00 */
[----:B------:R-:W-:-:S04]  /*0150*/  VIADDMNMX.U32 R4, R7, UR8, R4, !PT ;  /* 0x0000000807047c46 */ /* 0x000fc8000f800004 */
[C---:B------:R-:W-:Y:S02]  /*0160*/  IADD3 R5, PT, PT, R4.reuse, -0x2, -R9 ;  /* 0xfffffffe04057810 */ /* 0x040fe40007ffe809 */
[----:B------:R-:W-:Y:S02]  /*0170*/  IADD3 R4, PT, PT, R4, R3, RZ ;  /* 0x0000000304047210 */ /* 0x000fe40007ffe0ff */
[----:B------:R-:W-:Y:S02]  /*0180*/  ISETP.GE.U32.AND P0, PT, R5, 0xf, PT ;  /* 0x0000000f0500780c */ /* 0x000fe40003f06070 */
[----:B------:R-:W-:-:S11]  /*0190*/  LOP3.LUT R5, R4, 0xf, RZ, 0xc0, !PT ;  /* 0x0000000f04057812 */ /* 0x000fd600078ec0ff */
[----:B------:R-:W-:Y:S05]  /*01a0*/  @!P0 BRA `(.L_x_1) ;  /* 0x0000000800308947 */ /* 0x000fea0003800000 */
[----:B------:R-:W-:Y:S02]  /*01b0*/  LOP3.LUT R8, R4, 0xfffffff0, RZ, 0xc0, !PT ;  /* 0xfffffff004087812 */ /* 0x000fe400078ec0ff */
[----:B------:R-:W-:Y:S02]  /*01c0*/  IADD3 R3, PT, PT, R2, -0x8, -R9 ;  /* 0xfffffff802037810 */ /* 0x000fe40007ffe809 */
[C---:B------:R-:W-:Y:S02]  /*01d0*/  IADD3 R7, PT, PT, R9.reuse, 0x8, RZ ;  /* 0x0000000809077810 */ /* 0x040fe40007ffe0ff */
[----:B------:R-:W-:Y:S02]  /*01e0*/  IADD3 R6, PT, PT, R9, UR4, R0 ;  /* 0x0000000409067c10 */ /* 0x000fe4000fffe000 */
[----:B------:R-:W-:Y:S02]  /*01f0*/  MOV R28, RZ ;  /* 0x000000ff001c7202 */ /* 0x000fe40000000f00 */
[----:B------:R-:W-:-:S07]  /*0200*/  IADD3 R8, PT, PT, -R8, RZ, RZ ;  /* 0x000000ff08087210 */ /* 0x000fce0007ffe1ff */
.L_x_2:
[----:B------:R-:W1:Y:S01]  /*0210*/  LDC.64 R12, c[0x0][0x380] ;  /* 0x0000e000ff0c7b82 */ /* 0x000e620000000a00 */
[C---:B------:R-:W-:Y:S01]  /*0220*/  VIADD R11, R3.reuse, 0x7 ;  /* 0x00000007030b7836 */ /* 0x040fe20000000000 */
[----:B------:R-:W-:Y:S02]  /*0230*/  IADD3 R19, PT, PT, R6, 0x1, RZ ;  /* 0x0000000106137810 */ /* 0x000fe40007ffe0ff */
[----:B------:R-:W-:Y:S01]  /*0240*/  IADD3 R21, PT, PT, R3, 0x6, RZ ;  /* 0x0000000603157810 */ /* 0x000fe20007ffe0ff */
[----:B-1----:R-:W-:-:S05]  /*0250*/  IMAD.WIDE.U32 R10, R11, 0x4, R12 ;  /* 0x000000040b0a7825 */ /* 0x002fca00078e000c */
[----:B0-----:R-:W2:Y:S01]  /*0260*/  LDG.E R15, desc[UR6][R10.64] ;  /* 0x000000060a0f7981 */ /* 0x001ea2000c1e1900 */
[----:B------:R-:W-:-:S04]  /*0270*/  IMAD.WIDE.U32 R18, R19, 0x4, R12 ;  /* 0x0000000413127825 */ /* 0x000fc800078e000c */
[--C-:B------:R-:W-:Y:S01]  /*0280*/  IMAD.WIDE.U32 R20, R21, 0x4, R12.reuse ;  /* 0x0000000415147825 */ /* 0x100fe200078e000c */
[----:B------:R-:W3:Y:S04]  /*0290*/  LDG.E R23, desc[UR6][R18.64] ;  /* 0x0000000612177981 */ /* 0x000ee8000c1e1900 */
[----:B------:R0:W4:Y:S01]  /*02a0*/  LDG.E R22, desc[UR6][R20.64] ;  /* 0x0000000614167981 */ /* 0x000122000c1e1900 */
[C---:B------:R-:W-:Y:S02]  /*02b0*/  IADD3 R17, PT, PT, R6.reuse, 0x2, RZ ;  /* 0x0000000206117810 */ /* 0x040fe40007ffe0ff */
[----:B------:R-:W-:Y:S02]  /*02c0*/  IADD3 R25, PT, PT, R3, 0x5, RZ ;  /* 0x0000000503197810 */ /* 0x000fe40007ffe0ff */
[----:B------:R-:W-:Y:S01]  /*02d0*/  IADD3 R27, PT, PT, R6, 0x3, RZ ;  /* 0x00000003061b7810 */ /* 0x000fe20007ffe0ff */
[----:B------:R-:W-:-:S04]  /*02e0*/  IMAD.WIDE.U32 R16, R17, 0x4, R12 ;  /* 0x0000000411107825 */ /* 0x000fc800078e000c */
[--C-:B------:R-:W-:Y:S01]  /*02f0*/  IMAD.WIDE.U32 R24, R25, 0x4, R12.reuse ;  /* 0x0000000419187825 */ /* 0x100fe200078e000c */
[----:B------:R1:W5:Y:S03]  /*0300*/  LDG.E R9, desc[UR6][R16.64] ;  /* 0x0000000610097981 */ /* 0x000366000c1e1900 */
[----:B------:R-:W-:Y:S01]  /*0310*/  VIADD R29, R3, 0x4 ;  /* 0x00000004031d7836 */ /* 0x000fe20000000000 */
[----:B------:R-:W5:Y:S01]  /*0320*/  LDG.E R10, desc[UR6][R24.64] ;  /* 0x00000006180a7981 */ /* 0x000f62000c1e1900 */
[----:B------:R-:W-:Y:S01]  /*0330*/  IMAD.WIDE.U32 R26, R27, 0x4, R12 ;  /* 0x000000041b1a7825 */ /* 0x000fe200078e000c */
[----:B0-----:R-:W-:-:S03]  /*0340*/  IADD3 R21, PT, PT, R6, 0x4, RZ ;  /* 0x0000000406157810 */ /* 0x001fc60007ffe0ff */
[--C-:B------:R-:W-:Y:S01]  /*0350*/  IMAD.WIDE.U32 R18, R29, 0x4, R12.reuse ;  /* 0x000000041d127825 */ /* 0x100fe200078e000c */
[----:B------:R0:W5:Y:S01]  /*0360*/  LDG.E R11, desc[UR6][R26.64] ;  /* 0x000000061a0b7981 */ /* 0x000162000c1e1900 */
[----:B------:R-:W-:Y:S02]  /*0370*/  IADD3 R29, PT, PT, R3, 0x3, RZ ;  /* 0x00000003031d7810 */ /* 0x000fe40007ffe0ff */
[--C-:B------:R-:W-:Y:S02]  /*0380*/  IMAD.WIDE.U32 R20, R21, 0x4, R12.reuse ;  /* 0x0000000415147825 */ /* 0x100fe400078e000c */
[----:B------:R-:W5:Y:S02]  /*0390*/  LDG.E R18, desc[UR6][R18.64] ;  /* 0x0000000612127981 */ /* 0x000f64000c1e1900 */
[----:B-1----:R-:W-:Y:S01]  /*03a0*/  IMAD.WIDE.U32 R16, R29, 0x4, R12 ;  /* 0x000000041d107825 */ /* 0x002fe200078e000c */
[----:B------:R-:W-:Y:S02]  /*03b0*/  IADD3 R29, PT, PT, R6, 0x5, RZ ;  /* 0x00000005061d7810 */ /* 0x000fe40007ffe0ff */
[----:B------:R-:W-:-:S02]  /*03c0*/  IADD3 R14, PT, PT, R3, 0x2, RZ ;  /* 0x00000002030e7810 */ /* 0x000fc40007ffe0ff */
[----:B------:R-:W5:Y:S04]  /*03d0*/  LDG.E R24, desc[UR6][R16.64] ;  /* 0x0000000610187981 */ /* 0x000f68000c1e1900 */
[----:B------:R1:W5:Y:S01]  /*03e0*/  LDG.E R19, desc[UR6][R20.64] ;  /* 0x0000000614137981 */ /* 0x000362000c1e1900 */
[----:B0-----:R-:W-:-:S06]  /*03f0*/  IMAD.WIDE.U32 R26, R14, 0x4, R12 ;  /* 0x000000040e1a7825 */ /* 0x001fcc00078e000c */
[----:B------:R-:W5:Y:S01]  /*0400*/  LDG.E R26, desc[UR6][R26.64] ;  /* 0x000000061a1a7981 */ /* 0x000f62000c1e1900 */
[----:B-1----:R-:W-:Y:S01]  /*0410*/  IMAD.WIDE.U32 R20, R29, 0x4, R12 ;  /* 0x000000041d147825 */ /* 0x002fe200078e000c */
[----:B------:R-:W-:-:S04]  /*0420*/  IADD3 R29, PT, PT, R6, 0x6, RZ ;  /* 0x00000006061d7810 */ /* 0x000fc80007ffe0ff */
[----:B------:R0:W5:Y:S01]  /*0430*/  LDG.E R25, desc[UR6][R20.64] ;  /* 0x0000000614197981 */ /* 0x000162000c1e1900 */
[----:B------:R-:W-:-:S05]  /*0440*/  IADD3 R17, PT, PT, R6, 0x7, RZ ;  /* 0x0000000706117810 */ /* 0x000fca0007ffe0ff */
[----:B------:R-:W-:-:S04]  /*0450*/  IMAD.WIDE.U32 R16, R17, 0x4, R12 ;  /* 0x0000000411107825 */ /* 0x000fc800078e000c */
[----:B0-----:R-:W-:Y:S02]  /*0460*/  IMAD.WIDE.U32 R20, R3, 0x4, R12 ;  /* 0x0000000403147825 */ /* 0x001fe400078e000c */
[----:B------:R-:W5:Y:S04]  /*0470*/  LDG.E R16, desc[UR6][R16.64] ;  /* 0x0000000610107981 */ /* 0x000f68000c1e1900 */
[----:B------:R-:W5:Y:S01]  /*0480*/  LDG.E R20, desc[UR6][R20.64] ;  /* 0x0000000614147981 */ /* 0x000f62000c1e1900 */
[----:B--2---:R-:W-:Y:S01]  /*0490*/  FADD R28, R15, R28 ;  /* 0x0000001c0f1c7221 */ /* 0x004fe20000000000 */
[----:B------:R-:W-:-:S04]  /*04a0*/  IMAD.WIDE.U32 R14, R29, 0x4, R12 ;  /* 0x000000041d0e7825 */ /* 0x000fc800078e000c */
[----:B------:R-:W-:Y:S01]  /*04b0*/  VIADD R29, R3, 0x1 ;  /* 0x00000001031d7836 */ /* 0x000fe20000000000 */
[----:B------:R0:W2:Y:S03]  /*04c0*/  LDG.E R27, desc[UR6][R14.64] ;  /* 0x000000060e1b7981 */ /* 0x0000a6000c1e1900 */
[----:B0-----:R-:W-:-:S04]  /*04d0*/  IMAD.WIDE.U32 R14, R29, 0x4, R12 ;  /* 0x000000041d0e7825 */ /* 0x001fc800078e000c */
[----:B---3--:R-:W-:Y:S02]  /*04e0*/  FADD R23, R28, R23 ;  /* 0x000000171c177221 */ /* 0x008fe40000000000 */
[----:B------:R0:W3:Y:S01]  /*04f0*/  LDG.E R14, desc[UR6][R14.64] ;  /* 0x000000060e0e7981 */ /* 0x0000e2000c1e1900 */
[----:B------:R-:W-:Y:S01]  /*0500*/  IADD3 R29, PT, PT, R6, 0x8, RZ ;  /* 0x00000008061d7810 */ /* 0x000fe20007ffe0ff */
[----:B----4-:R-:W-:Y:S01]  /*0510*/  FADD R17, R23, R22 ;  /* 0x0000001617117221 */ /* 0x010fe20000000000 */
[----:B------:R-:W-:-:S03]  /*0520*/  IADD3 R23, PT, PT, R3, -0x1, RZ ;  /* 0xffffffff03177810 */ /* 0x000fc60007ffe0ff */
[----:B------:R-:W-:-:S04]  /*0530*/  IMAD.WIDE.U32 R28, R29, 0x4, R12 ;  /* 0x000000041d1c7825 */ /* 0x000fc800078e000c */
[----:B------:R-:W-:Y:S02]  /*0540*/  IMAD.WIDE.U32 R22, R23, 0x4, R12 ;  /* 0x0000000417167825 */ /* 0x000fe400078e000c */
[----:B------:R-:W4:Y:S04]  /*0550*/  LDG.E R28, desc[UR6][R28.64] ;  /* 0x000000061c1c7981 */ /* 0x000f28000c1e1900 */
[----:B------:R-:W4:Y:S01]  /*0560*/  LDG.E R22, desc[UR6][R22.64] ;  /* 0x0000000616167981 */ /* 0x000f22000c1e1900 */
[----:B-----5:R-:W-:-:S04]  /*0570*/  FADD R9, R17, R9 ;  /* 0x0000000911097221 */ /* 0x020fc80000000000 */
[----:B------:R-:W-:-:S04]  /*0580*/  FADD R10, R9, R10 ;  /* 0x0000000a090a7221 */ /* 0x000fc80000000000 */
[----:B------:R-:W-:-:S04]  /*0590*/  FADD R11, R10, R11 ;  /* 0x0000000b0a0b7221 */ /* 0x000fc80000000000 */
[----:B------:R-:W-:Y:S01]  /*05a0*/  FADD R18, R11, R18 ;  /* 0x000000120b127221 */ /* 0x000fe20000000000 */
[----:B------:R-:W-:-:S03]  /*05b0*/  IADD3 R11, PT, PT, R6, 0x9, RZ ;  /* 0x00000009060b7810 */ /* 0x000fc60007ffe0ff */
[----:B------:R-:W-:Y:S02]  /*05c0*/  FADD R9, R18, R19 ;  /* 0x0000001312097221 */ /* 0x000fe40000000000 */
[----:B------:R-:W-:Y:S01]  /*05d0*/  IMAD.WIDE.U32 R18, R11, 0x4, R12 ;  /* 0x000000040b127825 */ /* 0x000fe200078e000c */
[----:B------:R-:W-:-:S03]  /*05e0*/  IADD3 R11, PT, PT, R3, -0x2, RZ ;  /* 0xfffffffe030b7810 */ /* 0x000fc60007ffe0ff */
[----:B------:R-:W-:Y:S01]  /*05f0*/  FADD R24, R9, R24 ;  /* 0x0000001809187221 */ /* 0x000fe20000000000 */
[----:B------:R-:W-:Y:S01]  /*0600*/  VIADD R17, R6, 0xa ;  /* 0x0000000a06117836 */ /* 0x000fe20000000000 */
[----:B------:R1:W5:Y:S01]  /*0610*/  LDG.E R9, desc[UR6][R18.64] ;  /* 0x0000000612097981 */ /* 0x000362000c1e1900 */
[----:B------:R-:W-:-:S04]  /*0620*/  IMAD.WIDE.U32 R10, R11, 0x4, R12 ;  /* 0x000000040b0a7825 */ /* 0x000fc800078e000c */
[----:B0-----:R-:W-:Y:S01]  /*0630*/  FADD R15, R24, R25 ;  /* 0x00000019180f7221 */ /* 0x001fe20000000000 */
[----:B------:R-:W-:Y:S01]  /*0640*/  IMAD.WIDE.U32 R24, R17, 0x4, R12 ;  /* 0x0000000411187825 */ /* 0x000fe200078e000c */
[----:B------:R-:W-:Y:S01]  /*0650*/  IADD3 R17, PT, PT, R3, -0x3, RZ ;  /* 0xfffffffd03117810 */ /* 0x000fe20007ffe0ff */
[----:B------:R-:W5:Y:S02]  /*0660*/  LDG.E R11, desc[UR6][R10.64] ;  /* 0x000000060a0b7981 */ /* 0x000f64000c1e1900 */
[----:B------:R-:W-:Y:S01]  /*0670*/  FADD R26, R15, R26 ;  /* 0x0000001a0f1a7221 */ /* 0x000fe20000000000 */
[----:B------:R-:W-:Y:S01]  /*0680*/  IADD3 R15, PT, PT, R6, 0xb, RZ ;  /* 0x0000000b060f7810 */ /* 0x000fe20007ffe0ff */
[--C-:B-1----:R-:W-:Y:S01]  /*0690*/  IMAD.WIDE.U32 R18, R17, 0x4, R12.reuse ;  /* 0x0000000411127825 */ /* 0x102fe200078e000c */
[C---:B------:R-:W-:Y:S01]  /*06a0*/  IADD3 R21, PT, PT, R3.reuse, -0x4, RZ ;  /* 0xfffffffc03157810 */ /* 0x040fe20007ffe0ff */
[----:B------:R0:W5:Y:S04]  /*06b0*/  LDG.E R10, desc[UR6][R24.64] ;  /* 0x00000006180a7981 */ /* 0x000168000c1e1900 */
[----:B------:R-:W5:Y:S01]  /*06c0*/  LDG.E R18, desc[UR6][R18.64] ;  /* 0x0000000612127981 */ /* 0x000f62000c1e1900 */
[----:B------:R-:W-:Y:S01]  /*06d0*/  IADD3 R29, PT, PT, R3, -0x5, RZ ;  /* 0xfffffffb031d7810 */ /* 0x000fe20007ffe0ff */
[----:B0-----:R-:W-:-:S04]  /*06e0*/  IMAD.WIDE.U32 R24, R21, 0x4, R12 ;  /* 0x0000000415187825 */ /* 0x001fc800078e000c */
[----:B------:R-:W-:Y:S02]  /*06f0*/  VIADD R21, R6, 0xd ;  /* 0x0000000d06157836 */ /* 0x000fe40000000000 */
[----:B------:R-:W5:Y:S01]  /*0700*/  LDG.E R25, desc[UR6][R24.64] ;  /* 0x0000000618197981 */ /* 0x000f62000c1e1900 */
[----:B--2---:R-:W-:Y:S01]  /*0710*/  FADD R17, R26, R27 ;  /* 0x0000001b1a117221 */ /* 0x004fe20000000000 */
[----:B------:R-:W-:Y:S01]  /*0720*/  IMAD.WIDE.U32 R26, R15, 0x4, R12 ;  /* 0x000000040f1a7825 */ /* 0x000fe200078e000c */
[----:B------:R-:W-:-:S04]  /*0730*/  IADD3 R15, PT, PT, R6, 0xc, RZ ;  /* 0x0000000c060f7810 */ /* 0x000fc80007ffe0ff */
[----:B------:R-:W2:Y:S01]  /*0740*/  LDG.E R19, desc[UR6][R26.64] ;  /* 0x000000061a137981 */ /* 0x000ea2000c1e1900 */
[----:B---3--:R-:W-:Y:S01]  /*0750*/  FADD R17, R17, R14 ;  /* 0x0000000e11117221 */ /* 0x008fe20000000000 */
[----:B------:R-:W-:-:S04]  /*0760*/  IMAD.WIDE.U32 R14, R15, 0x4, R12 ;  /* 0x000000040f0e7825 */ /* 0x000fc800078e000c */
[----:B------:R-:W-:Y:S01]  /*0770*/  FADD R17, R17, R16 ;  /* 0x0000001011117221 */ /* 0x000fe20000000000 */
[----:B------:R0:W3:Y:S03]  /*0780*/  LDG.E R24, desc[UR6][R14.64] ;  /* 0x000000060e187981 */ /* 0x0000e6000c1e1900 */
[----:B------:R-:W-:Y:S01]  /*0790*/  FADD R23, R17, R20 ;  /* 0x0000001411177221 */ /* 0x000fe20000000000 */
[----:B------:R-:W-:Y:S01]  /*07a0*/  IMAD.WIDE.U32 R20, R21, 0x4, R12 ;  /* 0x0000000415147825 */ /* 0x000fe200078e000c */
[----:B------:R-:W-:-:S03]  /*07b0*/  IADD3 R17, PT, PT, R3, -0x6, RZ ;  /* 0xfffffffa03117810 */ /* 0x000fc60007ffe0ff */
[----:B0-----:R-:W-:Y:S01]  /*07c0*/  IMAD.WIDE.U32 R14, R29, 0x4, R12 ;  /* 0x000000041d0e7825 */ /* 0x001fe200078e000c */
[----:B------:R0:W3:Y:S03]  /*07d0*/  LDG.E R26, desc[UR6][R20.64] ;  /* 0x00000006141a7981 */ /* 0x0000e6000c1e1900 */
[----:B----4-:R-:W-:Y:S01]  /*07e0*/  FADD R23, R23, R28 ;  /* 0x0000001c17177221 */ /* 0x010fe20000000000 */
[----:B------:R1:W4:Y:S01]  /*07f0*/  LDG.E R27, desc[UR6][R14.64] ;  /* 0x000000060e1b7981 */ /* 0x000322000c1e1900 */
[----:B------:R-:W-:Y:S01]  /*0800*/  IMAD.WIDE.U32 R16, R17, 0x4, R12 ;  /* 0x0000000411107825 */ /* 0x000fe200078e000c */
[----:B0-----:R-:W-:-:S03]  /*0810*/  IADD3 R21, PT, PT, R6, 0xe, RZ ;  /* 0x0000000e06157810 */ /* 0x001fc60007ffe0ff */
[----:B------:R-:W-:Y:S01]  /*0820*/  FADD R29, R23, R22 ;  /* 0x00000016171d7221 */ /* 0x000fe20000000000 */
[----:B------:R-:W-:Y:S01]  /*0830*/  IADD3 R20, PT, PT, R3, -0x7, RZ ;  /* 0xfffffff903147810 */ /* 0x000fe20007ffe0ff */
[----:B------:R0:W4:Y:S01]  /*0840*/  LDG.E R28, desc[UR6][R16.64] ;  /* 0x00000006101c7981 */ /* 0x000122000c1e1900 */
[----:B------:R-:W-:Y:S01]  /*0850*/  IADD3 R23, PT, PT, R6, 0xf, RZ ;  /* 0x0000000f06177810 */ /* 0x000fe20007ffe0ff */
[----:B-1----:R-:W-:-:S06]  /*0860*/  IMAD.WIDE.U32 R14, R21, 0x4, R12 ;  /* 0x00000004150e7825 */ /* 0x002fcc00078e000c */
[----:B------:R-:W4:Y:S01]  /*0870*/  LDG.E R14, desc[UR6][R14.64] ;  /* 0x000000060e0e7981 */ /* 0x000f22000c1e1900 */
[----:B0-----:R-:W-:-:S04]  /*0880*/  IMAD.WIDE.U32 R16, R20, 0x4, R12 ;  /* 0x0000000414107825 */ /* 0x001fc800078e000c */
[--C-:B------:R-:W-:Y:S01]  /*0890*/  IMAD.WIDE.U32 R20, R23, 0x4, R12.reuse ;  /* 0x0000000417147825 */ /* 0x100fe200078e000c */
[----:B------:R-:W-:Y:S01]  /*08a0*/  IADD3 R23, PT, PT, R3, -0x8, RZ ;  /* 0xfffffff803177810 */ /* 0x000fe20007ffe0ff */
[----:B------:R-:W4:Y:S02]  /*08b0*/  LDG.E R16, desc[UR6][R16.64] ;  /* 0x0000000610107981 */ /* 0x000f24000c1e1900 */
[----:B------:R-:W-:Y:S02]  /*08c0*/  VIADD R6, R6, 0x10 ;  /* 0x0000001006067836 */ /* 0x000fe40000000000 */
[--C-:B------:R-:W-:Y:S01]  /*08d0*/  IMAD.WIDE.U32 R22, R23, 0x4, R12.reuse ;  /* 0x0000000417167825 */ /* 0x100fe200078e000c */
[----:B------:R-:W4:Y:S03]  /*08e0*/  LDG.E R20, desc[UR6][R20.64] ;  /* 0x0000000614147981 */ /* 0x000f26000c1e1900 */
[----:B------:R-:W-:-:S02]  /*08f0*/  IMAD.WIDE.U32 R12, R6, 0x4, R12 ;  /* 0x00000004060c7825 */ /* 0x000fc400078e000c */
[----:B------:R-:W4:Y:S04]  /*0900*/  LDG.E R22, desc[UR6][R22.64] ;  /* 0x0000000616167981 */ /* 0x000f28000c1e1900 */
[----:B------:R-:W4:Y:S01]  /*0910*/  LDG.E R12, desc[UR6][R12.64] ;  /* 0x000000060c0c7981 */ /* 0x000f22000c1e1900 */
[----:B-----5:R-:W-:-:S04]  /*0920*/  FADD R9, R29, R9 ;  /* 0x000000091d097221 */ /* 0x020fc80000000000 */
[----:B------:R-:W-:-:S04]  /*0930*/  FADD R9, R9, R11 ;  /* 0x0000000b09097221 */ /* 0x000fc80000000000 */
[----:B------:R-:W-:-:S04]  /*0940*/  FADD R9, R9, R10 ;  /* 0x0000000a09097221 */ /* 0x000fc80000000000 */
[----:B------:R-:W-:Y:S01]  /*0950*/  FADD R18, R9, R18 ;  /* 0x0000001209127221 */ /* 0x000fe20000000000 */
[----:B------:R-:W-:-:S04]  /*0960*/  IADD3 R8, PT, PT, R8, 0x10, RZ ;  /* 0x0000001008087810 */ /* 0x000fc80007ffe0ff */
[----:B------:R-:W-:Y:S02]  /*0970*/  ISETP.NE.AND P0, PT, R8, RZ, PT ;  /* 0x000000ff0800720c */ /* 0x000fe40003f05270 */
[----:B------:R-:W-:Y:S02]  /*0980*/  IADD3 R7, PT, PT, R7, 0x10, RZ ;  /* 0x0000001007077810 */ /* 0x000fe40007ffe0ff */
[----:B------:R-:W-:Y:S01]  /*0990*/  IADD3 R3, PT, PT, R3, -0x10, RZ ;  /* 0xfffffff003037810 */ /* 0x000fe20007ffe0ff */
[----:B--2---:R-:W-:-:S04]  /*09a0*/  FADD R18, R18, R19 ;  /* 0x0000001312127221 */ /* 0x004fc80000000000 */
[----:B------:R-:W-:-:S04]  /*09b0*/  FADD R25, R18, R25 ;  /* 0x0000001912197221 */ /* 0x000fc80000000000 */
[----:B---3--:R-:W-:-:S04]  /*09c0*/  FADD R24, R25, R24 ;  /* 0x0000001819187221 */ /* 0x008fc80000000000 */
[----:B----4-:R-:W-:-:S04]  /*09d0*/  FADD R27, R24, R27 ;  /* 0x0000001b181b7221 */ /* 0x010fc80000000000 */
[----:B------:R-:W-:-:S04]  /*09e0*/  FADD R27, R27, R26 ;  /* 0x0000001a1b1b7221 */ /* 0x000fc80000000000 */
[----:B------:R-:W-:-:S04]  /*09f0*/  FADD R27, R27, R28 ;  /* 0x0000001c1b1b7221 */ /* 0x000fc80000000000 */
[----:B------:R-:W-:-:S04]  /*0a00*/  FADD R27, R27, R14 ;  /* 0x0000000e1b1b7221 */ /* 0x000fc80000000000 */
[----:B------:R-:W-:-:S04]  /*0a10*/  FADD R27, R27, R16 ;  /* 0x000000101b1b7221 */ /* 0x000fc80000000000 */
[----:B------:R-:W-:-:S04]  /*0a20*/  FADD R27, R27, R20 ;  /* 0x000000141b1b7221 */ /* 0x000fc80000000000 */
[----:B------:R-:W-:-:S04]  /*0a30*/  FADD R27, R27, R22 ;  /* 0x000000161b1b7221 */ /* 0x000fc80000000000 */
[----:B------:R-:W-:Y:S01]  /*0a40*/  FADD R28, R27, R12 ;  /* 0x0000000c1b1c7221 */ /* 0x000fe20000000000 */
[----:B------:R-:W-:Y:S06]  /*0a50*/  @P0 BRA `(.L_x_2) ;  /* 0xfffffff400ec0947 */ /* 0x000fec000383ffff */
[----:B------:R-:W-:-:S07]  /*0a60*/  IADD3 R7, PT, PT, R7, -0x7, RZ ;  /* 0xfffffff907077810 */ /* 0x000fce0007ffe0ff */
.L_x_1:
[----:B------:R-:W-:-:S13]  /*0a70*/  ISETP.NE.AND P0, PT, R5, RZ, PT ;  /* 0x000000ff0500720c */ /* 0x000fda0003f05270 */
[----:B------:R-:W-:Y:S05]  /*0a80*/  @!P0 BRA `(.L_x_0) ;  /* 0x0000000400fc8947 */ /* 0x000fea0003800000 */
[----:B------:R-:W-:Y:S02]  /*0a90*/  ISETP.GE.U32.AND P0, PT, R5, 0x8, PT ;  /* 0x000000080500780c */ /* 0x000fe40003f06070 */
[----:B------:R-:W-:-:S04]  /*0aa0*/  LOP3.LUT R3, R4, 0x7, RZ, 0xc0, !PT ;  /* 0x0000000704037812 */ /* 0x000fc800078ec0ff */
[----:B------:R-:W-:-:S07]  /*0ab0*/  ISETP.NE.AND P1, PT, R3, RZ, PT ;  /* 0x000000ff0300720c */ /* 0x000fce0003f25270 */
[----:B------:R-:W-:Y:S06]  /*0ac0*/  @!P0 BRA `(.L_x_3) ;  /* 0x00000004000c8947 */ /* 0x000fec0003800000 */
[----:B------:R-:W1:Y:S01]  /*0ad0*/  LDC.64 R12, c[0x0][0x380] ;  /* 0x0000e000ff0c7b82 */ /* 0x000e620000000a00 */
[CC--:B------:R-:W-:Y:S01]  /*0ae0*/  IADD3 R27, PT, PT, R2.reuse, -R7.reuse, RZ ;  /* 0x80000007021b7210 */ /* 0x0c0fe20007ffe0ff */
[----:B------:R-:W-:Y:S01]  /*0af0*/  IMAD.IADD R19, R2, 0x1, R7 ;  /* 0x0000000102137824 */ /* 0x000fe200078e0207 */
[----:B------:R-:W-:-:S04]  /*0b00*/  LOP3.LUT R5, RZ, R7, RZ, 0x33, !PT ;  /* 0x00000007ff057212 */ /* 0x000fc800078e33ff */
[----:B------:R-:W-:Y:S02]  /*0b10*/  IADD3 R9, PT, PT, R2, R5, RZ ;  /* 0x0000000502097210 */ /* 0x000fe40007ffe0ff */
[----:B------:R-:W-:Y:S02]  /*0b20*/  IADD3 R15, PT, PT, R19, 0x1, RZ ;  /* 0x00000001130f7810 */ /* 0x000fe40007ffe0ff */
[C---:B------:R-:W-:Y:S01]  /*0b30*/  IADD3 R17, PT, PT, R27.reuse, -0x2, RZ ;  /* 0xfffffffe1b117810 */ /* 0x040fe20007ffe0ff */
[----:B-1----:R-:W-:-:S04]  /*0b40*/  IMAD.WIDE.U32 R20, R27, 0x4, R12 ;  /* 0x000000041b147825 */ /* 0x002fc800078e000c */
[--C-:B------:R-:W-:Y:S01]  /*0b50*/  IMAD.WIDE.U32 R10, R19, 0x4, R12.reuse ;  /* 0x00000004130a7825 */ /* 0x100fe200078e000c */
[----:B0-----:R-:W2:Y:S03]  /*0b60*/  LDG.E R5, desc[UR6][R20.64] ;  /* 0x0000000614057981 */ /* 0x001ea6000c1e1900 */
[--C-:B------:R-:W-:Y:S01]  /*0b70*/  IMAD.WIDE.U32 R8, R9, 0x4, R12.reuse ;  /* 0x0000000409087825 */ /* 0x100fe200078e000c */
[----:B------:R-:W3:Y:S03]  /*0b80*/  LDG.E R26, desc[UR6][R10.64] ;  /* 0x000000060a1a7981 */ /* 0x000ee6000c1e1900 */
[----:B------:R-:W-:Y:S01]  /*0b90*/  IMAD.WIDE.U32 R14, R15, 0x4, R12 ;  /* 0x000000040f0e7825 */ /* 0x000fe200078e000c */
[----:B------:R0:W4:Y:S01]  /*0ba0*/  LDG.E R25, desc[UR6][R8.64] ;  /* 0x0000000608197981 */ /* 0x000122000c1e1900 */
[----:B------:R-:W-:-:S02]  /*0bb0*/  IADD3 R23, PT, PT, R19, 0x2, RZ ;  /* 0x0000000213177810 */ /* 0x000fc40007ffe0ff */
[----:B------:R-:W-:Y:S01]  /*0bc0*/  IADD3 R29, PT, PT, R27, -0x3, RZ ;  /* 0xfffffffd1b1d7810 */ /* 0x000fe20007ffe0ff */
[----:B------:R1:W5:Y:S01]  /*0bd0*/  LDG.E R24, desc[UR6][R14.64] ;  /* 0x000000060e187981 */ /* 0x000362000c1e1900 */
[----:B0-----:R-:W-:-:S04]  /*0be0*/  IMAD.WIDE.U32 R8, R17, 0x4, R12 ;  /* 0x0000000411087825 */ /* 0x001fc800078e000c */
[--C-:B------:R-:W-:Y:S02]  /*0bf0*/  IMAD.WIDE.U32 R16, R23, 0x4, R12.reuse ;  /* 0x0000000417107825 */ /* 0x100fe400078e000c */
[----:B------:R0:W5:Y:S01]  /*0c00*/  LDG.E R23, desc[UR6][R8.64] ;  /* 0x0000000608177981 */ /* 0x000162000c1e1900 */
[----:B------:R-:W-:Y:S01]  /*0c10*/  IADD3 R6, PT, PT, R27, -0x4, RZ ;  /* 0xfffffffc1b067810 */ /* 0x000fe20007ffe0ff */
[--C-:B------:R-:W-:Y:S02]  /*0c20*/  IMAD.WIDE.U32 R20, R29, 0x4, R12.reuse ;  /* 0x000000041d147825 */ /* 0x100fe400078e000c */
[----:B------:R0:W5:Y:S02]  /*0c30*/  LDG.E R22, desc[UR6][R16.64] ;  /* 0x0000000610167981 */ /* 0x000164000c1e1900 */
[----:B------:R-:W-:Y:S02]  /*0c40*/  VIADD R29, R19, 0x3 ;  /* 0x00000003131d7836 */ /* 0x000fe40000000000 */
[----:B------:R-:W5:Y:S02]  /*0c50*/  LDG.E R11, desc[UR6][R20.64] ;  /* 0x00000006140b7981 */ /* 0x000f64000c1e1900 */
[----:B-1----:R-:W-:Y:S01]  /*0c60*/  IMAD.WIDE.U32 R14, R29, 0x4, R12 ;  /* 0x000000041d0e7825 */ /* 0x002fe200078e000c */
[----:B------:R-:W-:-:S03]  /*0c70*/  IADD3 R29, PT, PT, R19, 0x4, RZ ;  /* 0x00000004131d7810 */ /* 0x000fc60007ffe0ff */
[--C-:B0-----:R-:W-:Y:S01]  /*0c80*/  IMAD.WIDE.U32 R8, R6, 0x4, R12.reuse ;  /* 0x0000000406087825 */ /* 0x101fe200078e000c */
[----:B------:R0:W5:Y:S01]  /*0c90*/  LDG.E R10, desc[UR6][R14.64] ;  /* 0x000000060e0a7981 */ /* 0x000162000c1e1900 */
[----:B------:R-:W-:Y:S02]  /*0ca0*/  IADD3 R6, PT, PT, R27, -0x5, RZ ;  /* 0xfffffffb1b067810 */ /* 0x000fe40007ffe0ff */
[--C-:B------:R-:W-:Y:S01]  /*0cb0*/  IMAD.WIDE.U32 R16, R29, 0x4, R12.reuse ;  /* 0x000000041d107825 */ /* 0x100fe200078e000c */
[C---:B------:R-:W-:Y:S01]  /*0cc0*/  IADD3 R29, PT, PT, R19.reuse, 0x5, RZ ;  /* 0x00000005131d7810 */ /* 0x040fe20007ffe0ff */
[----:B------:R-:W5:Y:S01]  /*0cd0*/  LDG.E R9, desc[UR6][R8.64] ;  /* 0x0000000608097981 */ /* 0x000f62000c1e1900 */
[----:B------:R-:W-:Y:S01]  /*0ce0*/  IADD3 R18, PT, PT, R19, 0x6, RZ ;  /* 0x0000000613127810 */ /* 0x000fe20007ffe0ff */
[----:B0-----:R-:W-:-:S04]  /*0cf0*/  IMAD.WIDE.U32 R14, R6, 0x4, R12 ;  /* 0x00000004060e7825 */ /* 0x001fc800078e000c */
[----:B------:R-:W-:Y:S01]  /*0d00*/  IMAD.WIDE.U32 R20, R29, 0x4, R12 ;  /* 0x000000041d147825 */ /* 0x000fe200078e000c */
[----:B------:R0:W5:Y:S01]  /*0d10*/  LDG.E R8, desc[UR6][R16.64] ;  /* 0x0000000610087981 */ /* 0x000162000c1e1900 */
[----:B------:R-:W-:-:S03]  /*0d20*/  IADD3 R29, PT, PT, R27, -0x6, RZ ;  /* 0xfffffffa1b1d7810 */ /* 0x000fc60007ffe0ff */
[----:B------:R1:W5:Y:S04]  /*0d30*/  LDG.E R6, desc[UR6][R14.64] ;  /* 0x000000060e067981 */ /* 0x000368000c1e1900 */
[----:B------:R-:W5:Y:S01]  /*0d40*/  LDG.E R20, desc[UR6][R20.64] ;  /* 0x0000000614147981 */ /* 0x000f62000c1e1900 */
[----:B0-----:R-:W-:-:S04]  /*0d50*/  IMAD.WIDE.U32 R16, R18, 0x4, R12 ;  /* 0x0000000412107825 */ /* 0x001fc800078e000c */
[--C-:B-1----:R-:W-:Y:S02]  /*0d60*/  IMAD.WIDE.U32 R14, R29, 0x4, R12.reuse ;  /* 0x000000041d0e7825 */ /* 0x102fe400078e000c */
[----:B------:R0:W5:Y:S02]  /*0d70*/  LDG.E R29, desc[UR6][R16.64] ;  /* 0x00000006101d7981 */ /* 0x000164000c1e1900 */
[----:B------:R-:W-:Y:S02]  /*0d80*/  VIADD R18, R27, 0xfffffff9 ;  /* 0xfffffff91b127836 */ /* 0x000fe40000000000 */
[----:B------:R-:W5:Y:S01]  /*0d90*/  LDG.E R27, desc[UR6][R14.64] ;  /* 0x000000060e1b7981 */ /* 0x000f62000c1e1900 */
[----:B0-----:R-:W-:Y:S01]  /*0da0*/  IADD3 R17, PT, PT, R19, 0x7, RZ ;  /* 0x0000000713117810 */ /* 0x001fe20007ffe0ff */
[----:B------:R-:W-:-:S04]  /*0db0*/  IMAD.WIDE.U32 R18, R18, 0x4, R12 ;  /* 0x0000000412127825 */ /* 0x000fc800078e000c */
[----:B------:R-:W-:Y:S02]  /*0dc0*/  IMAD.WIDE.U32 R12, R17, 0x4, R12 ;  /* 0x00000004110c7825 */ /* 0x000fe400078e000c */
[----:B------:R-:W5:Y:S04]  /*0dd0*/  LDG.E R18, desc[UR6][R18.64] ;  /* 0x0000000612127981 */ /* 0x000f68000c1e1900 */
[----:B------:R-:W5:Y:S01]  /*0de0*/  LDG.E R12, desc[UR6][R12.64] ;  /* 0x000000060c0c7981 */ /* 0x000f62000c1e1900 */
[----:B------:R-:W-:Y:S01]  /*0df0*/  IADD3 R7, PT, PT, R7, 0x8, RZ ;  /* 0x0000000807077810 */ /* 0x000fe20007ffe0ff */
[----:B--2---:R-:W-:-:S04]  /*0e00*/  FADD R5, R28, R5 ;  /* 0x000000051c057221 */ /* 0x004fc80000000000 */
[----:B---3--:R-:W-:-:S04]  /*0e10*/  FADD R26, R5, R26 ;  /* 0x0000001a051a7221 */ /* 0x008fc80000000000 */
[----:B----4-:R-:W-:-:S04]  /*0e20*/  FADD R25, R26, R25 ;  /* 0x000000191a197221 */ /* 0x010fc80000000000 */
[----:B-----5:R-:W-:-:S04]  /*0e30*/  FADD R24, R25, R24 ;  /* 0x0000001819187221 */ /* 0x020fc80000000000 */
[----:B------:R-:W-:-:S04]  /*0e40*/  FADD R23, R24, R23 ;  /* 0x0000001718177221 */ /* 0x000fc80000000000 */
        /* <DEDUP_REMOVED lines=10> */
[----:B------:R-:W-:-:S07]  /*0ef0*/  FADD R28, R29, R12 ;  /* 0x0000000c1d1c7221 */ /* 0x000fce0000000000 */
.L_x_3:
[----:B------:R-:W-:Y:S05]  /*0f00*/  @!P1 BRA `(.L_x_0) ;  /* 0x0000000000dc9947 */ /* 0x000fea0003800000 */
[----:B------:R-:W-:Y:S02]  /*0f10*/  ISETP.GE.U32.AND P0, PT, R3, 0x4, PT ;  /* 0x000000040300780c */ /* 0x000fe40003f06070 */
[----:B------:R-:W-:-:S04]  /*0f20*/  LOP3.LUT R6, R4, 0x3, RZ, 0xc0, !PT ;  /* 0x0000000304067812 */ /* 0x000fc800078ec0ff */
[----:B------:R-:W-:-:S07]  /*0f30*/  ISETP.NE.AND P1, PT, R6, RZ, PT ;  /* 0x000000ff0600720c */ /* 0x000fce0003f25270 */
[----:B------:R-:W-:Y:S06]  /*0f40*/  @!P0 BRA `(.L_x_4) ;  /* 0x00000000008c8947 */ /* 0x000fec0003800000 */
[----:B------:R-:W1:Y:S01]  /*0f50*/  LDC.64 R4, c[0x0][0x380] ;  /* 0x0000e000ff047b82 */ /* 0x000e620000000a00 */
[CC--:B------:R-:W-:Y:S02]  /*0f60*/  IADD3 R21, PT, PT, R2.reuse, -R7.reuse, RZ ;  /* 0x8000000702157210 */ /* 0x0c0fe40007ffe0ff */
[-C--:B------:R-:W-:Y:S02]  /*0f70*/  LOP3.LUT R3, RZ, R7.reuse, RZ, 0x33, !PT ;  /* 0x00000007ff037212 */ /* 0x080fe400078e33ff */
[C---:B------:R-:W-:Y:S02]  /*0f80*/  IADD3 R17, PT, PT, R2.reuse, R7, RZ ;  /* 0x0000000702117210 */ /* 0x040fe40007ffe0ff */
[----:B------:R-:W-:Y:S02]  /*0f90*/  IADD3 R11, PT, PT, R2, R3, RZ ;  /* 0x00000003020b7210 */ /* 0x000fe40007ffe0ff */
[----:B------:R-:W-:Y:S01]  /*0fa0*/  IADD3 R13, PT, PT, R17, 0x1, RZ ;  /* 0x00000001110d7810 */ /* 0x000fe20007ffe0ff */
[----:B------:R-:W-:-:S02]  /*0fb0*/  VIADD R9, R21, 0xfffffffe ;  /* 0xfffffffe15097836 */ /* 0x000fc40000000000 */
[----:B-1----:R-:W-:-:S04]  /*0fc0*/  IMAD.WIDE.U32 R14, R21, 0x4, R4 ;  /* 0x00000004150e7825 */ /* 0x002fc800078e0004 */
[--C-:B------:R-:W-:Y:S01]  /*0fd0*/  IMAD.WIDE.U32 R18, R17, 0x4, R4.reuse ;  /* 0x0000000411127825 */ /* 0x100fe200078e0004 */
[----:B0-----:R0:W2:Y:S03]  /*0fe0*/  LDG.E R3, desc[UR6][R14.64] ;  /* 0x000000060e037981 */ /* 0x0010a6000c1e1900 */
[--C-:B------:R-:W-:Y:S01]  /*0ff0*/  IMAD.WIDE.U32 R10, R11, 0x4, R4.reuse ;  /* 0x000000040b0a7825 */ /* 0x100fe200078e0004 */
[----:B------:R1:W3:Y:S03]  /*1000*/  LDG.E R16, desc[UR6][R18.64] ;  /* 0x0000000612107981 */ /* 0x0002e6000c1e1900 */
[--C-:B------:R-:W-:Y:S01]  /*1010*/  IMAD.WIDE.U32 R12, R13, 0x4, R4.reuse ;  /* 0x000000040d0c7825 */ /* 0x100fe200078e0004 */
[----:B------:R-:W-:Y:S01]  /*1020*/  IADD3 R23, PT, PT, R17, 0x2, RZ ;  /* 0x0000000211177810 */ /* 0x000fe20007ffe0ff */
[----:B------:R-:W4:Y:S02]  /*1030*/  LDG.E R10, desc[UR6][R10.64] ;  /* 0x000000060a0a7981 */ /* 0x000f24000c1e1900 */
[--C-:B------:R-:W-:Y:S01]  /*1040*/  IMAD.WIDE.U32 R8, R9, 0x4, R4.reuse ;  /* 0x0000000409087825 */ /* 0x100fe200078e0004 */
[----:B------:R-:W-:Y:S01]  /*1050*/  IADD3 R21, PT, PT, R21, -0x3, RZ ;  /* 0xfffffffd15157810 */ /* 0x000fe20007ffe0ff */
[----:B------:R-:W5:Y:S02]  /*1060*/  LDG.E R12, desc[UR6][R12.64] ;  /* 0x000000060c0c7981 */ /* 0x000f64000c1e1900 */
[--C-:B0-----:R-:W-:Y:S01]  /*1070*/  IMAD.WIDE.U32 R14, R23, 0x4, R4.reuse ;  /* 0x00000004170e7825 */ /* 0x101fe200078e0004 */
[----:B------:R-:W-:Y:S01]  /*1080*/  IADD3 R17, PT, PT, R17, 0x3, RZ ;  /* 0x0000000311117810 */ /* 0x000fe20007ffe0ff */
[----:B------:R-:W5:Y:S02]  /*1090*/  LDG.E R8, desc[UR6][R8.64] ;  /* 0x0000000608087981 */ /* 0x000f64000c1e1900 */
[----:B-1----:R-:W-:-:S02]  /*10a0*/  IMAD.WIDE.U32 R18, R21, 0x4, R4 ;  /* 0x0000000415127825 */ /* 0x002fc400078e0004 */
[----:B------:R-:W5:Y:S02]  /*10b0*/  LDG.E R14, desc[UR6][R14.64] ;  /* 0x000000060e0e7981 */ /* 0x000f64000c1e1900 */
        /* <DEDUP_REMOVED lines=11> */
[----:B------:R-:W-:-:S07]  /*1170*/  FADD R28, R3, R4 ;  /* 0x00000004031c7221 */ /* 0x000fce0000000000 */
.L_x_4:
[----:B------:R-:W-:Y:S05]  /*1180*/  @!P1 BRA `(.L_x_0) ;  /* 0x00000000003c9947 */ /* 0x000fea0003800000 */
[----:B------:R-:W1:Y:S01]  /*1190*/  LDC.64 R8, c[0x0][0x380] ;  /* 0x0000e000ff087b82 */ /* 0x000e620000000a00 */
[----:B------:R-:W-:Y:S02]  /*11a0*/  IADD3 R3, PT, PT, R0, UR4, R7 ;  /* 0x0000000400037c10 */ /* 0x000fe4000fffe007 */
[----:B------:R-:W-:Y:S02]  /*11b0*/  IADD3 R11, PT, PT, R2, -R7, RZ ;  /* 0x80000007020b7210 */ /* 0x000fe40007ffe0ff */
[----:B------:R-:W-:-:S07]  /*11c0*/  IADD3 R0, PT, PT, -R6, RZ, RZ ;  /* 0x000000ff06007210 */ /* 0x000fce0007ffe1ff */
.L_x_5:
[----:B-1----:R-:W-:-:S04]  /*11d0*/  IMAD.WIDE.U32 R4, R11, 0x4, R8 ;  /* 0x000000040b047825 */ /* 0x002fc800078e0008 */
[----:B------:R-:W-:Y:S02]  /*11e0*/  IMAD.WIDE.U32 R6, R3, 0x4, R8 ;  /* 0x0000000403067825 */ /* 0x000fe400078e0008 */
[----:B0-----:R-:W2:Y:S04]  /*11f0*/  LDG.E R5, desc[UR6][R4.64] ;  /* 0x0000000604057981 */ /* 0x001ea8000c1e1900 */
[----:B------:R-:W3:Y:S01]  /*1200*/  LDG.E R7, desc[UR6][R6.64] ;  /* 0x0000000606077981 */ /* 0x000ee2000c1e1900 */
[----:B------:R-:W-:Y:S01]  /*1210*/  VIADD R0, R0, 0x1 ;  /* 0x0000000100007836 */ /* 0x000fe20000000000 */
[----:B------:R-:W-:Y:S02]  /*1220*/  IADD3 R11, PT, PT, R11, -0x1, RZ ;  /* 0xffffffff0b0b7810 */ /* 0x000fe40007ffe0ff */
[----:B------:R-:W-:-:S02]  /*1230*/  IADD3 R3, PT, PT, R3, 0x1, RZ ;  /* 0x0000000103037810 */ /* 0x000fc40007ffe0ff */
[----:B------:R-:W-:Y:S01]  /*1240*/  ISETP.NE.AND P0, PT, R0, RZ, PT ;  /* 0x000000ff0000720c */ /* 0x000fe20003f05270 */
[----:B--2---:R-:W-:-:S04]  /*1250*/  FADD R28, R5, R28 ;  /* 0x0000001c051c7221 */ /* 0x004fc80000000000 */
[----:B---3--:R-:W-:-:S08]  /*1260*/  FADD R28, R28, R7 ;  /* 0x000000071c1c7221 */ /* 0x008fd00000000000 */
[----:B------:R-:W-:Y:S05]  /*1270*/  @P0 BRA `(.L_x_5) ;  /* 0xfffffffc00d40947 */ /* 0x000fea000383ffff */
.L_x_0:
[----:B------:R-:W-:Y:S01]  /*1280*/  I2FP.F32.S32 R0, UR8 ;  /* 0x0000000800007c45 */ /* 0x000fe20008201400 */
[----:B------:R-:W-:Y:S04]  /*1290*/  BSSY.RECONVERGENT B0, `(.L_x_6) ;  /* 0x000000d000007945 */ /* 0x000fe80003800200 */
[----:B------:R-:W-:-:S04]  /*12a0*/  FADD R0, R0, R0 ;  /* 0x0000000000007221 */ /* 0x000fc80000000000 */
[----:B------:R-:W1:Y:S08]  /*12b0*/  MUFU.RCP R3, R0 ;  /* 0x0000000000037308 */ /* 0x000e700000001000 */
[----:B------:R-:W2:Y:S01]  /*12c0*/  FCHK P0, R28, R0 ;  /* 0x000000001c007302 */ /* 0x000ea20000000000 */
[----:B-1----:R-:W-:-:S04]  /*12d0*/  FFMA R4, -R0, R3, 1 ;  /* 0x3f80000000047423 */ /* 0x002fc80000000103 */
[----:B------:R-:W-:-:S04]  /*12e0*/  FFMA R3, R3, R4, R3 ;  /* 0x0000000403037223 */ /* 0x000fc80000000003 */
[----:B------:R-:W-:-:S04]  /*12f0*/  FFMA R5, R3, R28, RZ ;  /* 0x0000001c03057223 */ /* 0x000fc800000000ff */
[----:B------:R-:W-:-:S04]  /*1300*/  FFMA R4, -R0, R5, R28 ;  /* 0x0000000500047223 */ /* 0x000fc8000000011c */
[----:B------:R-:W-:Y:S01]  /*1310*/  FFMA R6, R3, R4, R5 ;  /* 0x0000000403067223 */ /* 0x000fe20000000005 */
[----:B--2---:R-:W-:Y:S06]  /*1320*/  @!P0 BRA `(.L_x_7) ;  /* 0x00000000000c8947 */ /* 0x004fec0003800000 */
[----:B------:R-:W-:-:S07]  /*1330*/  MOV R4, 0x1350 ;  /* 0x0000135000047802 */ /* 0x000fce0000000f00 */
[----:B0-----:R-:W-:Y:S05]  /*1340*/  CALL.REL.NOINC `($__internal_0_$__cuda_sm3x_div_rn_noftz_f32_slowpath) ;  /* 0x0000000000207944 */ /* 0x001fea0003c00000 */
[----:B------:R-:W-:-:S07]  /*1350*/  MOV R6, R0 ;  /* 0x0000000000067202 */ /* 0x000fce0000000f00 */
.L_x_7:
[----:B0-----:R-:W-:Y:S05]  /*1360*/  BSYNC.RECONVERGENT B0 ;  /* 0x0000000000007941 */ /* 0x001fea0003800200 */
.L_x_6:
[----:B------:R-:W0:Y:S01]  /*1370*/  LDC.64 R4, c[0x0][0x388] ;  /* 0x0000e200ff047b82 */ /* 0x000e220000000a00 */
[----:B------:R-:W1:Y:S01]  /*1380*/  LDCU UR4, c[0x0][0x39c] ;  /* 0x00007380ff0477ac */ /* 0x000e620008000800 */
[----:B0-----:R-:W-:-:S04]  /*1390*/  IMAD.WIDE.U32 R2, R2, 0x4, R4 ;  /* 0x0000000402027825 */ /* 0x001fc800078e0004 */
[----:B-1----:R-:W-:-:S05]  /*13a0*/  FADD R5, R6, -UR4 ;  /* 0x8000000406057e21 */ /* 0x002fca0008000000 */
[----:B------:R-:W-:Y:S01]  /*13b0*/  STG.E desc[UR6][R2.64], R5 ;  /* 0x0000000502007986 */ /* 0x000fe2000c101906 */
[----:B------:R-:W-:Y:S05]  /*13c0*/  EXIT ;  /* 0x000000000000794d */ /* 0x000fea0003800000 */
        .weak           $__internal_0_$__cuda_sm3x_div_rn_noftz_f32_slowpath
        .type           $__internal_0_$__cuda_sm3x_div_rn_noftz_f32_slowpath,@function
        .size           $__internal_0_$__cuda_sm3x_div_rn_noftz_f32_slowpath,(.L_x_20 - $__internal_0_$__cuda_sm3x_div_rn_noftz_f32_slowpath)
$__internal_0_$__cuda_sm3x_div_rn_noftz_f32_slowpath:
[----:B------:R-:W-:Y:S01]  /*13d0*/  SHF.R.U32.HI R5, RZ, 0x17, R0 ;  /* 0x00000017ff057819 */ /* 0x000fe20000011600 */
[----:B------:R-:W-:Y:S01]  /*13e0*/  BSSY.RECONVERGENT B1, `(.L_x_8) ;  /* 0x0000063000017945 */ /* 0x000fe20003800200 */
[----:B------:R-:W-:Y:S02]  /*13f0*/  SHF.R.U32.HI R3, RZ, 0x17, R28 ;  /* 0x00000017ff037819 */ /* 0x000fe4000001161c */
[----:B------:R-:W-:Y:S02]  /*1400*/  LOP3.LUT R5, R5, 0xff, RZ, 0xc0, !PT ;  /* 0x000000ff05057812 */ /* 0x000fe400078ec0ff */
[----:B------:R-:W-:Y:S02]  /*1410*/  LOP3.LUT R10, R3, 0xff, RZ, 0xc0, !PT ;  /* 0x000000ff030a7812 */ /* 0x000fe400078ec0ff */
[----:B------:R-:W-:Y:S02]  /*1420*/  IADD3 R7, PT, PT, R5, -0x1, RZ ;  /* 0xffffffff05077810 */ /* 0x000fe40007ffe0ff */
[----:B------:R-:W-:-:S02]  /*1430*/  IADD3 R8, PT, PT, R10, -0x1, RZ ;  /* 0xffffffff0a087810 */ /* 0x000fc40007ffe0ff */
[----:B------:R-:W-:Y:S02]  /*1440*/  ISETP.GT.U32.AND P0, PT, R7, 0xfd, PT ;  /* 0x000000fd0700780c */ /* 0x000fe40003f04070 */
[----:B------:R-:W-:Y:S02]  /*1450*/  MOV R3, R0 ;  /* 0x0000000000037202 */ /* 0x000fe40000000f00 */
[----:B------:R-:W-:-:S13]  /*1460*/  ISETP.GT.U32.OR P0, PT, R8, 0xfd, P0 ;  /* 0x000000fd0800780c */ /* 0x000fda0000704470 */
[----:B------:R-:W-:Y:S01]  /*1470*/  @!P0 IMAD.MOV.U32 R6, RZ, RZ, RZ ;  /* 0x000000ffff068224 */ /* 0x000fe200078e00ff */
[----:B------:R-:W-:Y:S06]  /*1480*/  @!P0 BRA `(.L_x_9) ;  /* 0x00000000005c8947 */ /* 0x000fec0003800000 */
[----:B------:R-:W-:Y:S02]  /*1490*/  FSETP.GTU.FTZ.AND P0, PT, |R28|, +INF , PT ;  /* 0x7f8000001c00780b */ /* 0x000fe40003f1c200 */
[----:B------:R-:W-:-:S04]  /*14a0*/  FSETP.GTU.FTZ.AND P1, PT, |R0|, +INF , PT ;  /* 0x7f8000000000780b */ /* 0x000fc80003f3c200 */
[----:B------:R-:W-:-:S13]  /*14b0*/  PLOP3.LUT P0, PT, P0, P1, PT, 0xf8, 0x8f ;  /* 0x00000000008f781c */ /* 0x000fda0000703f70 */
[----:B------:R-:W-:Y:S05]  /*14c0*/  @P0 BRA `(.L_x_10) ;  /* 0x00000004004c0947 */ /* 0x000fea0003800000 */
[----:B------:R-:W-:-:S13]  /*14d0*/  LOP3.LUT P0, RZ, R3, 0x7fffffff, R28, 0xc8, !PT ;  /* 0x7fffffff03ff7812 */ /* 0x000fda000780c81c */
[----:B------:R-:W-:Y:S05]  /*14e0*/  @!P0 BRA `(.L_x_11) ;  /* 0x00000004003c8947 */ /* 0x000fea0003800000 */
[----:B------:R-:W-:Y:S02]  /*14f0*/  FSETP.NEU.FTZ.AND P2, PT, |R28|, +INF , PT ;  /* 0x7f8000001c00780b */ /* 0x000fe40003f5d200 */
[----:B------:R-:W-:Y:S02]  /*1500*/  FSETP.NEU.FTZ.AND P1, PT, |R0|, +INF , PT ;  /* 0x7f8000000000780b */ /* 0x000fe40003f3d200 */
[----:B------:R-:W-:-:S11]  /*1510*/  FSETP.NEU.FTZ.AND P0, PT, |R28|, +INF , PT ;  /* 0x7f8000001c00780b */ /* 0x000fd60003f1d200 */
[----:B------:R-:W-:Y:S05]  /*1520*/  @!P1 BRA !P2, `(.L_x_11) ;  /* 0x00000004002c9947 */ /* 0x000fea0005000000 */
[----:B------:R-:W-:-:S04]  /*1530*/  LOP3.LUT P2, RZ, R28, 0x7fffffff, RZ, 0xc0, !PT ;  /* 0x7fffffff1cff7812 */ /* 0x000fc8000784c0ff */
[----:B------:R-:W-:-:S13]  /*1540*/  PLOP3.LUT P1, PT, P1, P2, PT, 0x2f, 0xf2 ;  /* 0x0000000000f2781c */ /* 0x000fda0000f24577 */
[----:B------:R-:W-:Y:S05]  /*1550*/  @P1 BRA `(.L_x_12) ;  /* 0x0000000400181947 */ /* 0x000fea0003800000 */
[----:B------:R-:W-:-:S04]  /*1560*/  LOP3.LUT P1, RZ, R3, 0x7fffffff, RZ, 0xc0, !PT ;  /* 0x7fffffff03ff7812 */ /* 0x000fc8000782c0ff */
[----:B------:R-:W-:-:S13]  /*1570*/  PLOP3.LUT P0, PT, P0, P1, PT, 0x2f, 0xf2 ;  /* 0x0000000000f2781c */ /* 0x000fda0000702577 */
[----:B------:R-:W-:Y:S05]  /*1580*/  @P0 BRA `(.L_x_13) ;  /* 0x0000000400000947 */ /* 0x000fea0003800000 */
[----:B------:R-:W-:Y:S02]  /*1590*/  ISETP.GE.AND P0, PT, R8, RZ, PT ;  /* 0x000000ff0800720c */ /* 0x000fe40003f06270 */
[----:B------:R-:W-:-:S11]  /*15a0*/  ISETP.GE.AND P1, PT, R7, RZ, PT ;  /* 0x000000ff0700720c */ /* 0x000fd60003f26270 */
[----:B------:R-:W-:Y:S01]  /*15b0*/  @P0 MOV R6, RZ ;  /* 0x000000ff00060202 */ /* 0x000fe20000000f00 */
[----:B------:R-:W-:Y:S01]  /*15c0*/  @!P0 FFMA R28, R28, 1.84467440737095516160e+19, RZ ;  /* 0x5f8000001c1c8823 */ /* 0x000fe200000000ff */
[----:B------:R-:W-:Y:S01]  /*15d0*/  @!P0 MOV R6, 0xffffffc0 ;  /* 0xffffffc000068802 */ /* 0x000fe20000000f00 */
[----:B------:R-:W-:-:S03]  /*15e0*/  @!P1 FFMA R3, R0, 1.84467440737095516160e+19, RZ ;  /* 0x5f80000000039823 */ /* 0x000fc600000000ff */
[----:B------:R-:W-:-:S07]  /*15f0*/  @!P1 IADD3 R6, PT, PT, R6, 0x40, RZ ;  /* 0x0000004006069810 */ /* 0x000fce0007ffe0ff */
.L_x_9:
[----:B------:R-:W-:Y:S01]  /*1600*/  LEA R0, R5, 0xc0800000, 0x17 ;  /* 0xc080000005007811 */ /* 0x000fe200078eb8ff */
[----:B------:R-:W-:Y:S03]  /*1610*/  BSSY.RECONVERGENT B2, `(.L_x_14) ;  /* 0x0000036000027945 */ /* 0x000fe60003800200 */
[----:B------:R-:W-:Y:S02]  /*1620*/  IADD3 R7, PT, PT, -R0, R3, RZ ;  /* 0x0000000300077210 */ /* 0x000fe40007ffe1ff */
[----:B------:R-:W-:Y:S02]  /*1630*/  IADD3 R3, PT, PT, R10, -0x7f, RZ ;  /* 0xffffff810a037810 */ /* 0x000fe40007ffe0ff */
[----:B------:R-:W0:Y:S01]  /*1640*/  MUFU.RCP R8, R7 ;  /* 0x0000000700087308 */ /* 0x000e220000001000 */
[----:B------:R-:W-:Y:S01]  /*1650*/  FADD.FTZ R9, -R7, -RZ ;  /* 0x800000ff07097221 */ /* 0x000fe20000010100 */
[C---:B------:R-:W-:Y:S01]  /*1660*/  IADD3 R5, PT, PT, R3.reuse, 0x7f, -R5 ;  /* 0x0000007f03057810 */ /* 0x040fe20007ffe805 */
[----:B------:R-:W-:-:S03]  /*1670*/  IMAD R0, R3, -0x800000, R28 ;  /* 0xff80000003007824 */ /* 0x000fc600078e021c */
[----:B------:R-:W-:Y:S01]  /*1680*/  IADD3 R5, PT, PT, R5, R6, RZ ;  /* 0x0000000605057210 */ /* 0x000fe20007ffe0ff */
[----:B0-----:R-:W-:-:S04]  /*1690*/  FFMA R11, R8, R9, 1 ;  /* 0x3f800000080b7423 */ /* 0x001fc80000000009 */
[----:B------:R-:W-:-:S04]  /*16a0*/  FFMA R13, R8, R11, R8 ;  /* 0x0000000b080d7223 */ /* 0x000fc80000000008 */
[----:B------:R-:W-:-:S04]  /*16b0*/  FFMA R8, R0, R13, RZ ;  /* 0x0000000d00087223 */ /* 0x000fc800000000ff */
[----:B------:R-:W-:-:S04]  /*16c0*/  FFMA R11, R9, R8, R0 ;  /* 0x00000008090b7223 */ /* 0x000fc80000000000 */
[----:B------:R-:W-:-:S04]  /*16d0*/  FFMA R8, R13, R11, R8 ;  /* 0x0000000b0d087223 */ /* 0x000fc80000000008 */
[----:B------:R-:W-:-:S04]  /*16e0*/  FFMA R9, R9, R8, R0 ;  /* 0x0000000809097223 */ /* 0x000fc80000000000 */
[----:B------:R-:W-:-:S05]  /*16f0*/  FFMA R0, R13, R9, R8 ;  /* 0x000000090d007223 */ /* 0x000fca0000000008 */
[----:B------:R-:W-:-:S04]  /*1700*/  SHF.R.U32.HI R3, RZ, 0x17, R0 ;  /* 0x00000017ff037819 */ /* 0x000fc80000011600 */
[----:B------:R-:W-:-:S05]  /*1710*/  LOP3.LUT R3, R3, 0xff, RZ, 0xc0, !PT ;  /* 0x000000ff03037812 */ /* 0x000fca00078ec0ff */
[----:B------:R-:W-:-:S05]  /*1720*/  IMAD.IADD R7, R3, 0x1, R5 ;  /* 0x0000000103077824 */ /* 0x000fca00078e0205 */
[----:B------:R-:W-:-:S04]  /*1730*/  IADD3 R3, PT, PT, R7, -0x1, RZ ;  /* 0xffffffff07037810 */ /* 0x000fc80007ffe0ff */
[----:B------:R-:W-:-:S13]  /*1740*/  ISETP.GE.U32.AND P0, PT, R3, 0xfe, PT ;  /* 0x000000fe0300780c */ /* 0x000fda0003f06070 */
[----:B------:R-:W-:Y:S05]  /*1750*/  @!P0 BRA `(.L_x_15) ;  /* 0x0000000000808947 */ /* 0x000fea0003800000 */
[----:B------:R-:W-:-:S13]  /*1760*/  ISETP.GT.AND P0, PT, R7, 0xfe, PT ;  /* 0x000000fe0700780c */ /* 0x000fda0003f04270 */
[----:B------:R-:W-:Y:S05]  /*1770*/  @P0 BRA `(.L_x_16) ;  /* 0x00000000006c0947 */ /* 0x000fea0003800000 */
[----:B------:R-:W-:-:S13]  /*1780*/  ISETP.GE.AND P0, PT, R7, 0x1, PT ;  /* 0x000000010700780c */ /* 0x000fda0003f06270 */
[----:B------:R-:W-:Y:S05]  /*1790*/  @P0 BRA `(.L_x_17) ;  /* 0x0000000000740947 */ /* 0x000fea0003800000 */
[----:B------:R-:W-:Y:S02]  /*17a0*/  ISETP.GE.AND P0, PT, R7, -0x18, PT ;  /* 0xffffffe80700780c */ /* 0x000fe40003f06270 */
[----:B------:R-:W-:-:S11]  /*17b0*/  LOP3.LUT R0, R0, 0x80000000, RZ, 0xc0, !PT ;  /* 0x8000000000007812 */ /* 0x000fd600078ec0ff */
[----:B------:R-:W-:Y:S05]  /*17c0*/  @!P0 BRA `(.L_x_17) ;  /* 0x0000000000688947 */ /* 0x000fea0003800000 */
[CCC-:B------:R-:W-:Y:S01]  /*17d0*/  FFMA.RZ R3, R13.reuse, R9.reuse, R8.reuse ;  /* 0x000000090d037223 */ /* 0x1c0fe2000000c008 */
[-CC-:B------:R-:W-:Y:S01]  /*17e0*/  FFMA.RM R6, R13, R9.reuse, R8.reuse ;  /* 0x000000090d067223 */ /* 0x180fe20000004008 */
[C---:B------:R-:W-:Y:S02]  /*17f0*/  ISETP.NE.AND P2, PT, R7.reuse, RZ, PT ;  /* 0x000000ff0700720c */ /* 0x040fe40003f45270 */
[----:B------:R-:W-:Y:S02]  /*1800*/  ISETP.NE.AND P1, PT, R7, RZ, PT ;  /* 0x000000ff0700720c */ /* 0x000fe40003f25270 */
[----:B------:R-:W-:Y:S01]  /*1810*/  LOP3.LUT R5, R3, 0x7fffff, RZ, 0xc0, !PT ;  /* 0x007fffff03057812 */ /* 0x000fe200078ec0ff */
[----:B------:R-:W-:Y:S01]  /*1820*/  FFMA.RP R3, R13, R9, R8 ;  /* 0x000000090d037223 */ /* 0x000fe20000008008 */
[----:B------:R-:W-:Y:S02]  /*1830*/  IADD3 R8, PT, PT, R7, 0x20, RZ ;  /* 0x0000002007087810 */ /* 0x000fe40007ffe0ff */
[----:B------:R-:W-:-:S02]  /*1840*/  LOP3.LUT R5, R5, 0x800000, RZ, 0xfc, !PT ;  /* 0x0080000005057812 */ /* 0x000fc400078efcff */
[----:B------:R-:W-:Y:S02]  /*1850*/  IADD3 R7, PT, PT, -R7, RZ, RZ ;  /* 0x000000ff07077210 */ /* 0x000fe40007ffe1ff */
[----:B------:R-:W-:Y:S02]  /*1860*/  SHF.L.U32 R8, R5, R8, RZ ;  /* 0x0000000805087219 */ /* 0x000fe400000006ff */
[----:B------:R-:W-:Y:S02]  /*1870*/  FSETP.NEU.FTZ.AND P0, PT, R3, R6, PT ;  /* 0x000000060300720b */ /* 0x000fe40003f1d000 */
[----:B------:R-:W-:Y:S02]  /*1880*/  SEL R6, R7, RZ, P2 ;  /* 0x000000ff07067207 */ /* 0x000fe40001000000 */
[----:B------:R-:W-:Y:S02]  /*1890*/  ISETP.NE.AND P1, PT, R8, RZ, P1 ;  /* 0x000000ff0800720c */ /* 0x000fe40000f25270 */
[----:B------:R-:W-:-:S02]  /*18a0*/  SHF.R.U32.HI R6, RZ, R6, R5 ;  /* 0x00000006ff067219 */ /* 0x000fc40000011605 */
[----:B------:R-:W-:Y:S02]  /*18b0*/  PLOP3.LUT P0, PT, P0, P1, PT, 0xf8, 0x8f ;  /* 0x00000000008f781c */ /* 0x000fe40000703f70 */
[----:B------:R-:W-:Y:S02]  /*18c0*/  SHF.R.U32.HI R8, RZ, 0x1, R6 ;  /* 0x00000001ff087819 */ /* 0x000fe40000011606 */
[----:B------:R-:W-:-:S04]  /*18d0*/  SEL R3, RZ, 0x1, !P0 ;  /* 0x00000001ff037807 */ /* 0x000fc80004000000 */
[----:B------:R-:W-:-:S04]  /*18e0*/  LOP3.LUT R3, R3, 0x1, R8, 0xf8, !PT ;  /* 0x0000000103037812 */ /* 0x000fc800078ef808 */
[----:B------:R-:W-:-:S04]  /*18f0*/  LOP3.LUT R3, R3, R6, RZ, 0xc0, !PT ;  /* 0x0000000603037212 */ /* 0x000fc800078ec0ff */
[----:B------:R-:W-:-:S04]  /*1900*/  IADD3 R3, PT, PT, R8, R3, RZ ;  /* 0x0000000308037210 */ /* 0x000fc80007ffe0ff */
[----:B------:R-:W-:Y:S01]  /*1910*/  LOP3.LUT R0, R3, R0, RZ, 0xfc, !PT ;  /* 0x0000000003007212 */ /* 0x000fe200078efcff */
[----:B------:R-:W-:Y:S06]  /*1920*/  BRA `(.L_x_17) ;  /* 0x0000000000107947 */ /* 0x000fec0003800000 */
.L_x_16:
[----:B------:R-:W-:-:S04]  /*1930*/  LOP3.LUT R0, R0, 0x80000000, RZ, 0xc0, !PT ;  /* 0x8000000000007812 */ /* 0x000fc800078ec0ff */
[----:B------:R-:W-:Y:S01]  /*1940*/  LOP3.LUT R0, R0, 0x7f800000, RZ, 0xfc, !PT ;  /* 0x7f80000000007812 */ /* 0x000fe200078efcff */
[----:B------:R-:W-:Y:S06]  /*1950*/  BRA `(.L_x_17) ;  /* 0x0000000000047947 */ /* 0x000fec0003800000 */
.L_x_15:
[----:B------:R-:W-:-:S07]  /*1960*/  LEA R0, R5, R0, 0x17 ;  /* 0x0000000005007211 */ /* 0x000fce00078eb8ff */
.L_x_17:
[----:B------:R-:W-:Y:S05]  /*1970*/  BSYNC.RECONVERGENT B2 ;  /* 0x0000000000027941 */ /* 0x000fea0003800200 */
.L_x_14:
[----:B------:R-:W-:Y:S05]  /*1980*/  BRA `(.L_x_18) ;  /* 0x0000000000207947 */ /* 0x000fea0003800000 */
.L_x_13:
[----:B------:R-:W-:-:S04]  /*1990*/  LOP3.LUT R0, R3, 0x80000000, R28, 0x48, !PT ;  /* 0x8000000003007812 */ /* 0x000fc800078e481c */
[----:B------:R-:W-:Y:S01]  /*19a0*/  LOP3.LUT R0, R0, 0x7f800000, RZ, 0xfc, !PT ;  /* 0x7f80000000007812 */ /* 0x000fe200078efcff */
[----:B------:R-:W-:Y:S06]  /*19b0*/  BRA `(.L_x_18) ;  /* 0x0000000000147947 */ /* 0x000fec0003800000 */
.L_x_12:
[----:B------:R-:W-:Y:S01]  /*19c0*/  LOP3.LUT R0, R3, 0x80000000, R28, 0x48, !PT ;  /* 0x8000000003007812 */ /* 0x000fe200078e481c */
[----:B------:R-:W-:Y:S06]  /*19d0*/  BRA `(.L_x_18) ;  /* 0x00000000000c7947 */ /* 0x000fec0003800000 */
.L_x_11:
[----:B------:R-:W0:Y:S01]  /*19e0*/  MUFU.RSQ R0, -QNAN ;  /* 0xffc0000000007908 */ /* 0x000e220000001400 */
[----:B------:R-:W-:Y:S05]  /*19f0*/  BRA `(.L_x_18) ;  /* 0x0000000000047947 */ /* 0x000fea0003800000 */
.L_x_10:
[----:B------:R-:W-:-:S07]  /*1a00*/  FADD.FTZ R0, R28, R0 ;  /* 0x000000001c007221 */ /* 0x000fce0000010000 */
.L_x_18:
[----:B------:R-:W-:Y:S05]  /*1a10*/  BSYNC.RECONVERGENT B1 ;  /* 0x0000000000017941 */ /* 0x000fea0003800200 */
.L_x_8:
[----:B------:R-:W-:-:S04]  /*1a20*/  HFMA2 R5, -RZ, RZ, 0, 0 ;  /* 0x00000000ff057431 */ /* 0x000fc800000001ff */
[----:B0-----:R-:W-:Y:S05]  /*1a30*/  RET.REL.NODEC R4 `(_Z11sliding_gpuPKfPfjiif) ;  /* 0xffffffe404707950 */ /* 0x001fea0003c3ffff */
.L_x_19:
[----:B------:R-:W-:-:S00]  /*1a40*/  BRA `(.L_x_19) ;  /* 0xfffffffc00fc7947 */ /* 0x000fc0000383ffff */
[----:B------:R-:W-:-:S00]  /*1a50*/  NOP ;  /* 0x0000000000007918 */ /* 0x000fc00000000000 */
        /* <DEDUP_REMOVED lines=10> */
.L_x_20:


//--------------------- .nv.shared.reserved.0     --------------------------
	.section	.nv.shared.reserved.0,"aw",@nobits
	.weak		__nv_reservedSMEM_offset_0_alias
	.size		__nv_reservedSMEM_offset_0_alias, 0, 64
	.other		__nv_reservedSMEM_offset_0_alias,@"STO_CUDA_RESERVED_SHARED STV_DEFAULT"
__nv_reservedSMEM_offset_0_alias:
	.zero		0
	.zero		64


//--------------------- .nv.constant0._Z11sliding_gpuPKfPfjiif --------------------------
	.section	.nv.constant0._Z11sliding_gpuPKfPfjiif,"a",@progbits
	.sectionflags	@""
	.align	4
.nv.constant0._Z11sliding_gpuPKfPfjiif:
	.zero		928


//--------------------- SYMBOLS --------------------------

	.type		.nv.reservedSmem.offset0,@object
	.size		.nv.reservedSmem.offset0,0x4
